//
// Generated by NVIDIA NVVM Compiler
//
// Compiler Build ID: CL-36424714
// Cuda compilation tools, release 13.0, V13.0.88
// Based on NVVM 20.0.0
//

.version 9.0
.target sm_100
.address_size 64

	// .globl	_Z18mse_forward_kernelPKfS0_Pfi
// _ZZ18mse_forward_kernelPKfS0_PfiE10shared_sum has been demoted
// _ZZ18mse_forward_kernelPKfS0_PfiE15num_warps_array has been demoted
// _ZZ18mse_forward_kernelPKfS0_PfiE13warp_id_array has been demoted
// _ZZ18mse_forward_kernelPKfS0_PfiE13lane_id_array has been demoted
// _ZZ18mse_forward_kernelPKfS0_PfiE16thread_sum_array has been demoted
// _ZZ18mse_forward_kernelPKfS0_PfiE20cg_reduce_temp_array has been demoted
// _ZZ18mse_forward_kernelPKfS0_PfiE21cg_reduce_temp2_array has been demoted
// _ZZ18mse_forward_kernelPKfS0_PfiE15block_sum_array has been demoted

.visible .entry _Z18mse_forward_kernelPKfS0_Pfi(
	.param .u64 .ptr .align 1 _Z18mse_forward_kernelPKfS0_Pfi_param_0,
	.param .u64 .ptr .align 1 _Z18mse_forward_kernelPKfS0_Pfi_param_1,
	.param .u64 .ptr .align 1 _Z18mse_forward_kernelPKfS0_Pfi_param_2,
	.param .u32 _Z18mse_forward_kernelPKfS0_Pfi_param_3
)
{
	.reg .pred 	%p<47>;
	.reg .b32 	%r<331>;
	.reg .b32 	%f<381>;
	.reg .b64 	%rd<27>;
	// demoted variable
	.shared .align 4 .b8 _ZZ18mse_forward_kernelPKfS0_PfiE10shared_sum[128];
	// demoted variable
	.shared .align 4 .b8 _ZZ18mse_forward_kernelPKfS0_PfiE15num_warps_array[1024];
	// demoted variable
	.shared .align 4 .b8 _ZZ18mse_forward_kernelPKfS0_PfiE13warp_id_array[1024];
	// demoted variable
	.shared .align 4 .b8 _ZZ18mse_forward_kernelPKfS0_PfiE13lane_id_array[1024];
	// demoted variable
	.shared .align 4 .b8 _ZZ18mse_forward_kernelPKfS0_PfiE16thread_sum_array[1024];
	// demoted variable
	.shared .align 4 .b8 _ZZ18mse_forward_kernelPKfS0_PfiE20cg_reduce_temp_array[32];
	// demoted variable
	.shared .align 4 .b8 _ZZ18mse_forward_kernelPKfS0_PfiE21cg_reduce_temp2_array[32];
	// demoted variable
	.shared .align 4 .b8 _ZZ18mse_forward_kernelPKfS0_PfiE15block_sum_array[1024];
	ld.param.u64 	%rd14, [_Z18mse_forward_kernelPKfS0_Pfi_param_0];
	ld.param.u64 	%rd15, [_Z18mse_forward_kernelPKfS0_Pfi_param_1];
	ld.param.u64 	%rd13, [_Z18mse_forward_kernelPKfS0_Pfi_param_2];
	ld.param.u32 	%r65, [_Z18mse_forward_kernelPKfS0_Pfi_param_3];
	cvta.to.global.u64 	%rd1, %rd15;
	cvta.to.global.u64 	%rd2, %rd14;
	add.s64 	%rd3, %rd2, 8192;
	add.s64 	%rd4, %rd1, 8192;
	mov.b32 	%r319, 0;
	mov.u32 	%r70, _ZZ18mse_forward_kernelPKfS0_PfiE15num_warps_array;
	mov.u32 	%r74, _ZZ18mse_forward_kernelPKfS0_PfiE13warp_id_array;
	mov.u32 	%r77, _ZZ18mse_forward_kernelPKfS0_PfiE13lane_id_array;
	mov.u32 	%r79, _ZZ18mse_forward_kernelPKfS0_PfiE16thread_sum_array;
$L__BB0_1:
	not.b32 	%r67, %r319;
	add.s32 	%r2, %r65, %r67;
	shr.u32 	%r68, %r2, 8;
	add.s32 	%r3, %r68, 1;
	and.b32  	%r4, %r3, 7;
	and.b32  	%r5, %r3, 15;
	shl.b32 	%r69, %r319, 2;
	add.s32 	%r71, %r70, %r69;
	mov.b32 	%r72, 8;
	st.shared.u32 	[%r71], %r72;
	shr.u32 	%r73, %r319, 5;
	add.s32 	%r75, %r74, %r69;
	st.shared.u32 	[%r75], %r73;
	and.b32  	%r76, %r319, 31;
	add.s32 	%r78, %r77, %r69;
	st.shared.u32 	[%r78], %r76;
	add.s32 	%r6, %r79, %r69;
	mov.b32 	%r80, 0;
	st.shared.u32 	[%r6], %r80;
	setp.ge.s32 	%p1, %r319, %r65;
	@%p1 bra 	$L__BB0_16;
	setp.lt.u32 	%p2, %r2, 3840;
	mov.f32 	%f348, 0f00000000;
	mov.u32 	%r322, %r319;
	@%p2 bra 	$L__BB0_5;
	and.b32  	%r81, %r3, 33554416;
	neg.s32 	%r320, %r81;
	mul.wide.u32 	%rd16, %r319, 4;
	add.s64 	%rd26, %rd3, %rd16;
	add.s64 	%rd25, %rd4, %rd16;
	mov.f32 	%f348, 0f00000000;
	mov.u32 	%r322, %r319;
$L__BB0_4:
	.pragma "nounroll";
	ld.global.f32 	%f112, [%rd26+-8192];
	ld.global.f32 	%f113, [%rd25+-8192];
	sub.f32 	%f114, %f112, %f113;
	fma.rn.f32 	%f115, %f114, %f114, %f348;
	ld.global.f32 	%f116, [%rd26+-7168];
	ld.global.f32 	%f117, [%rd25+-7168];
	sub.f32 	%f118, %f116, %f117;
	fma.rn.f32 	%f119, %f118, %f118, %f115;
	ld.global.f32 	%f120, [%rd26+-6144];
	ld.global.f32 	%f121, [%rd25+-6144];
	sub.f32 	%f122, %f120, %f121;
	fma.rn.f32 	%f123, %f122, %f122, %f119;
	ld.global.f32 	%f124, [%rd26+-5120];
	ld.global.f32 	%f125, [%rd25+-5120];
	sub.f32 	%f126, %f124, %f125;
	fma.rn.f32 	%f127, %f126, %f126, %f123;
	ld.global.f32 	%f128, [%rd26+-4096];
	ld.global.f32 	%f129, [%rd25+-4096];
	sub.f32 	%f130, %f128, %f129;
	fma.rn.f32 	%f131, %f130, %f130, %f127;
	ld.global.f32 	%f132, [%rd26+-3072];
	ld.global.f32 	%f133, [%rd25+-3072];
	sub.f32 	%f134, %f132, %f133;
	fma.rn.f32 	%f135, %f134, %f134, %f131;
	ld.global.f32 	%f136, [%rd26+-2048];
	ld.global.f32 	%f137, [%rd25+-2048];
	sub.f32 	%f138, %f136, %f137;
	fma.rn.f32 	%f139, %f138, %f138, %f135;
	ld.global.f32 	%f140, [%rd26+-1024];
	ld.global.f32 	%f141, [%rd25+-1024];
	sub.f32 	%f142, %f140, %f141;
	fma.rn.f32 	%f143, %f142, %f142, %f139;
	ld.global.f32 	%f144, [%rd26];
	ld.global.f32 	%f145, [%rd25];
	sub.f32 	%f146, %f144, %f145;
	fma.rn.f32 	%f147, %f146, %f146, %f143;
	ld.global.f32 	%f148, [%rd26+1024];
	ld.global.f32 	%f149, [%rd25+1024];
	sub.f32 	%f150, %f148, %f149;
	fma.rn.f32 	%f151, %f150, %f150, %f147;
	ld.global.f32 	%f152, [%rd26+2048];
	ld.global.f32 	%f153, [%rd25+2048];
	sub.f32 	%f154, %f152, %f153;
	fma.rn.f32 	%f155, %f154, %f154, %f151;
	ld.global.f32 	%f156, [%rd26+3072];
	ld.global.f32 	%f157, [%rd25+3072];
	sub.f32 	%f158, %f156, %f157;
	fma.rn.f32 	%f159, %f158, %f158, %f155;
	ld.global.f32 	%f160, [%rd26+4096];
	ld.global.f32 	%f161, [%rd25+4096];
	sub.f32 	%f162, %f160, %f161;
	fma.rn.f32 	%f163, %f162, %f162, %f159;
	ld.global.f32 	%f164, [%rd26+5120];
	ld.global.f32 	%f165, [%rd25+5120];
	sub.f32 	%f166, %f164, %f165;
	fma.rn.f32 	%f167, %f166, %f166, %f163;
	ld.global.f32 	%f168, [%rd26+6144];
	ld.global.f32 	%f169, [%rd25+6144];
	sub.f32 	%f170, %f168, %f169;
	fma.rn.f32 	%f171, %f170, %f170, %f167;
	ld.global.f32 	%f172, [%rd26+7168];
	ld.global.f32 	%f173, [%rd25+7168];
	sub.f32 	%f174, %f172, %f173;
	fma.rn.f32 	%f348, %f174, %f174, %f171;
	add.s32 	%r322, %r322, 4096;
	add.s32 	%r320, %r320, 16;
	add.s64 	%rd26, %rd26, 16384;
	add.s64 	%rd25, %rd25, 16384;
	setp.ne.s32 	%p3, %r320, 0;
	@%p3 bra 	$L__BB0_4;
$L__BB0_5:
	setp.eq.s32 	%p4, %r5, 0;
	@%p4 bra 	$L__BB0_15;
	setp.lt.u32 	%p5, %r5, 8;
	@%p5 bra 	$L__BB0_8;
	mul.wide.u32 	%rd17, %r322, 4;
	add.s64 	%rd18, %rd2, %rd17;
	ld.global.f32 	%f176, [%rd18];
	add.s64 	%rd19, %rd1, %rd17;
	ld.global.f32 	%f177, [%rd19];
	sub.f32 	%f178, %f176, %f177;
	fma.rn.f32 	%f179, %f178, %f178, %f348;
	ld.global.f32 	%f180, [%rd18+1024];
	ld.global.f32 	%f181, [%rd19+1024];
	sub.f32 	%f182, %f180, %f181;
	fma.rn.f32 	%f183, %f182, %f182, %f179;
	ld.global.f32 	%f184, [%rd18+2048];
	ld.global.f32 	%f185, [%rd19+2048];
	sub.f32 	%f186, %f184, %f185;
	fma.rn.f32 	%f187, %f186, %f186, %f183;
	ld.global.f32 	%f188, [%rd18+3072];
	ld.global.f32 	%f189, [%rd19+3072];
	sub.f32 	%f190, %f188, %f189;
	fma.rn.f32 	%f191, %f190, %f190, %f187;
	ld.global.f32 	%f192, [%rd18+4096];
	ld.global.f32 	%f193, [%rd19+4096];
	sub.f32 	%f194, %f192, %f193;
	fma.rn.f32 	%f195, %f194, %f194, %f191;
	ld.global.f32 	%f196, [%rd18+5120];
	ld.global.f32 	%f197, [%rd19+5120];
	sub.f32 	%f198, %f196, %f197;
	fma.rn.f32 	%f199, %f198, %f198, %f195;
	ld.global.f32 	%f200, [%rd18+6144];
	ld.global.f32 	%f201, [%rd19+6144];
	sub.f32 	%f202, %f200, %f201;
	fma.rn.f32 	%f203, %f202, %f202, %f199;
	ld.global.f32 	%f204, [%rd18+7168];
	ld.global.f32 	%f205, [%rd19+7168];
	sub.f32 	%f206, %f204, %f205;
	fma.rn.f32 	%f348, %f206, %f206, %f203;
	add.s32 	%r322, %r322, 2048;
$L__BB0_8:
	setp.eq.s32 	%p6, %r4, 0;
	@%p6 bra 	$L__BB0_15;
	and.b32  	%r15, %r3, 3;
	setp.lt.u32 	%p7, %r4, 4;
	@%p7 bra 	$L__BB0_11;
	mul.wide.u32 	%rd20, %r322, 4;
	add.s64 	%rd21, %rd2, %rd20;
	ld.global.f32 	%f208, [%rd21];
	add.s64 	%rd22, %rd1, %rd20;
	ld.global.f32 	%f209, [%rd22];
	sub.f32 	%f210, %f208, %f209;
	fma.rn.f32 	%f211, %f210, %f210, %f348;
	ld.global.f32 	%f212, [%rd21+1024];
	ld.global.f32 	%f213, [%rd22+1024];
	sub.f32 	%f214, %f212, %f213;
	fma.rn.f32 	%f215, %f214, %f214, %f211;
	ld.global.f32 	%f216, [%rd21+2048];
	ld.global.f32 	%f217, [%rd22+2048];
	sub.f32 	%f218, %f216, %f217;
	fma.rn.f32 	%f219, %f218, %f218, %f215;
	ld.global.f32 	%f220, [%rd21+3072];
	ld.global.f32 	%f221, [%rd22+3072];
	sub.f32 	%f222, %f220, %f221;
	fma.rn.f32 	%f348, %f222, %f222, %f219;
	add.s32 	%r322, %r322, 1024;
$L__BB0_11:
	setp.eq.s32 	%p8, %r15, 0;
	@%p8 bra 	$L__BB0_15;
	mul.wide.u32 	%rd23, %r322, 4;
	add.s64 	%rd11, %rd2, %rd23;
	ld.global.f32 	%f223, [%rd11];
	add.s64 	%rd12, %rd1, %rd23;
	ld.global.f32 	%f224, [%rd12];
	sub.f32 	%f225, %f223, %f224;
	fma.rn.f32 	%f348, %f225, %f225, %f348;
	setp.eq.s32 	%p9, %r15, 1;
	@%p9 bra 	$L__BB0_15;
	ld.global.f32 	%f226, [%rd11+1024];
	ld.global.f32 	%f227, [%rd12+1024];
	sub.f32 	%f228, %f226, %f227;
	fma.rn.f32 	%f348, %f228, %f228, %f348;
	setp.eq.s32 	%p10, %r15, 2;
	@%p10 bra 	$L__BB0_15;
	ld.global.f32 	%f229, [%rd11+2048];
	ld.global.f32 	%f230, [%rd12+2048];
	sub.f32 	%f231, %f229, %f230;
	fma.rn.f32 	%f348, %f231, %f231, %f348;
$L__BB0_15:
	st.shared.f32 	[%r6], %f348;
$L__BB0_16:
	add.s32 	%r319, %r319, 1;
	setp.ne.s32 	%p11, %r319, 256;
	@%p11 bra 	$L__BB0_1;
	mov.u32 	%r326, _ZZ18mse_forward_kernelPKfS0_PfiE20cg_reduce_temp_array;
	mov.b32 	%r325, 64;
$L__BB0_18:
	add.s32 	%r85, %r79, %r325;
	ld.shared.f32 	%f232, [%r85+-64];
	add.f32 	%f233, %f232, 0f00000000;
	ld.shared.f32 	%f234, [%r85+-60];
	add.f32 	%f235, %f233, %f234;
	ld.shared.f32 	%f236, [%r85+-56];
	add.f32 	%f237, %f235, %f236;
	ld.shared.f32 	%f238, [%r85+-52];
	add.f32 	%f239, %f237, %f238;
	ld.shared.f32 	%f240, [%r85+-48];
	add.f32 	%f241, %f239, %f240;
	ld.shared.f32 	%f242, [%r85+-44];
	add.f32 	%f243, %f241, %f242;
	ld.shared.f32 	%f244, [%r85+-40];
	add.f32 	%f245, %f243, %f244;
	ld.shared.f32 	%f246, [%r85+-36];
	add.f32 	%f247, %f245, %f246;
	ld.shared.f32 	%f248, [%r85+-32];
	add.f32 	%f249, %f247, %f248;
	ld.shared.f32 	%f250, [%r85+-28];
	add.f32 	%f251, %f249, %f250;
	ld.shared.f32 	%f252, [%r85+-24];
	add.f32 	%f253, %f251, %f252;
	ld.shared.f32 	%f254, [%r85+-20];
	add.f32 	%f255, %f253, %f254;
	ld.shared.f32 	%f256, [%r85+-16];
	add.f32 	%f257, %f255, %f256;
	ld.shared.f32 	%f258, [%r85+-12];
	add.f32 	%f259, %f257, %f258;
	ld.shared.f32 	%f260, [%r85+-8];
	add.f32 	%f261, %f259, %f260;
	ld.shared.f32 	%f262, [%r85+-4];
	add.f32 	%f263, %f261, %f262;
	ld.shared.f32 	%f264, [%r85];
	add.f32 	%f265, %f263, %f264;
	ld.shared.f32 	%f266, [%r85+4];
	add.f32 	%f267, %f265, %f266;
	ld.shared.f32 	%f268, [%r85+8];
	add.f32 	%f269, %f267, %f268;
	ld.shared.f32 	%f270, [%r85+12];
	add.f32 	%f271, %f269, %f270;
	ld.shared.f32 	%f272, [%r85+16];
	add.f32 	%f273, %f271, %f272;
	ld.shared.f32 	%f274, [%r85+20];
	add.f32 	%f275, %f273, %f274;
	ld.shared.f32 	%f276, [%r85+24];
	add.f32 	%f277, %f275, %f276;
	ld.shared.f32 	%f278, [%r85+28];
	add.f32 	%f279, %f277, %f278;
	ld.shared.f32 	%f280, [%r85+32];
	add.f32 	%f281, %f279, %f280;
	ld.shared.f32 	%f282, [%r85+36];
	add.f32 	%f283, %f281, %f282;
	ld.shared.f32 	%f284, [%r85+40];
	add.f32 	%f285, %f283, %f284;
	ld.shared.f32 	%f286, [%r85+44];
	add.f32 	%f287, %f285, %f286;
	ld.shared.f32 	%f288, [%r85+48];
	add.f32 	%f289, %f287, %f288;
	ld.shared.f32 	%f290, [%r85+52];
	add.f32 	%f291, %f289, %f290;
	ld.shared.f32 	%f292, [%r85+56];
	add.f32 	%f293, %f291, %f292;
	ld.shared.f32 	%f294, [%r85+60];
	add.f32 	%f295, %f293, %f294;
	st.shared.f32 	[%r326], %f295;
	add.s32 	%r326, %r326, 4;
	add.s32 	%r325, %r325, 128;
	setp.ne.s32 	%p12, %r325, 1088;
	@%p12 bra 	$L__BB0_18;
	mov.u32 	%r328, _ZZ18mse_forward_kernelPKfS0_PfiE20cg_reduce_temp_array;
	mov.b32 	%r327, 64;
$L__BB0_20:
	ld.shared.f32 	%f296, [%r328];
	add.s32 	%r89, %r74, %r327;
	ld.shared.u32 	%r90, [%r89+-64];
	shl.b32 	%r91, %r90, 2;
	mov.u32 	%r92, _ZZ18mse_forward_kernelPKfS0_PfiE10shared_sum;
	add.s32 	%r93, %r92, %r91;
	st.shared.f32 	[%r93], %f296;
	ld.shared.u32 	%r94, [%r89+-60];
	shl.b32 	%r95, %r94, 2;
	add.s32 	%r96, %r92, %r95;
	st.shared.f32 	[%r96], %f296;
	ld.shared.u32 	%r97, [%r89+-56];
	shl.b32 	%r98, %r97, 2;
	add.s32 	%r99, %r92, %r98;
	st.shared.f32 	[%r99], %f296;
	ld.shared.u32 	%r100, [%r89+-52];
	shl.b32 	%r101, %r100, 2;
	add.s32 	%r102, %r92, %r101;
	st.shared.f32 	[%r102], %f296;
	ld.shared.u32 	%r103, [%r89+-48];
	shl.b32 	%r104, %r103, 2;
	add.s32 	%r105, %r92, %r104;
	st.shared.f32 	[%r105], %f296;
	ld.shared.u32 	%r106, [%r89+-44];
	shl.b32 	%r107, %r106, 2;
	add.s32 	%r108, %r92, %r107;
	st.shared.f32 	[%r108], %f296;
	ld.shared.u32 	%r109, [%r89+-40];
	shl.b32 	%r110, %r109, 2;
	add.s32 	%r111, %r92, %r110;
	st.shared.f32 	[%r111], %f296;
	ld.shared.u32 	%r112, [%r89+-36];
	shl.b32 	%r113, %r112, 2;
	add.s32 	%r114, %r92, %r113;
	st.shared.f32 	[%r114], %f296;
	ld.shared.u32 	%r115, [%r89+-32];
	shl.b32 	%r116, %r115, 2;
	add.s32 	%r117, %r92, %r116;
	st.shared.f32 	[%r117], %f296;
	ld.shared.u32 	%r118, [%r89+-28];
	shl.b32 	%r119, %r118, 2;
	add.s32 	%r120, %r92, %r119;
	st.shared.f32 	[%r120], %f296;
	ld.shared.u32 	%r121, [%r89+-24];
	shl.b32 	%r122, %r121, 2;
	add.s32 	%r123, %r92, %r122;
	st.shared.f32 	[%r123], %f296;
	ld.shared.u32 	%r124, [%r89+-20];
	shl.b32 	%r125, %r124, 2;
	add.s32 	%r126, %r92, %r125;
	st.shared.f32 	[%r126], %f296;
	ld.shared.u32 	%r127, [%r89+-16];
	shl.b32 	%r128, %r127, 2;
	add.s32 	%r129, %r92, %r128;
	st.shared.f32 	[%r129], %f296;
	ld.shared.u32 	%r130, [%r89+-12];
	shl.b32 	%r131, %r130, 2;
	add.s32 	%r132, %r92, %r131;
	st.shared.f32 	[%r132], %f296;
	ld.shared.u32 	%r133, [%r89+-8];
	shl.b32 	%r134, %r133, 2;
	add.s32 	%r135, %r92, %r134;
	st.shared.f32 	[%r135], %f296;
	ld.shared.u32 	%r136, [%r89+-4];
	shl.b32 	%r137, %r136, 2;
	add.s32 	%r138, %r92, %r137;
	st.shared.f32 	[%r138], %f296;
	ld.shared.u32 	%r139, [%r89];
	shl.b32 	%r140, %r139, 2;
	add.s32 	%r141, %r92, %r140;
	st.shared.f32 	[%r141], %f296;
	ld.shared.u32 	%r142, [%r89+4];
	shl.b32 	%r143, %r142, 2;
	add.s32 	%r144, %r92, %r143;
	st.shared.f32 	[%r144], %f296;
	ld.shared.u32 	%r145, [%r89+8];
	shl.b32 	%r146, %r145, 2;
	add.s32 	%r147, %r92, %r146;
	st.shared.f32 	[%r147], %f296;
	ld.shared.u32 	%r148, [%r89+12];
	shl.b32 	%r149, %r148, 2;
	add.s32 	%r150, %r92, %r149;
	st.shared.f32 	[%r150], %f296;
	ld.shared.u32 	%r151, [%r89+16];
	shl.b32 	%r152, %r151, 2;
	add.s32 	%r153, %r92, %r152;
	st.shared.f32 	[%r153], %f296;
	ld.shared.u32 	%r154, [%r89+20];
	shl.b32 	%r155, %r154, 2;
	add.s32 	%r156, %r92, %r155;
	st.shared.f32 	[%r156], %f296;
	ld.shared.u32 	%r157, [%r89+24];
	shl.b32 	%r158, %r157, 2;
	add.s32 	%r159, %r92, %r158;
	st.shared.f32 	[%r159], %f296;
	ld.shared.u32 	%r160, [%r89+28];
	shl.b32 	%r161, %r160, 2;
	add.s32 	%r162, %r92, %r161;
	st.shared.f32 	[%r162], %f296;
	ld.shared.u32 	%r163, [%r89+32];
	shl.b32 	%r164, %r163, 2;
	add.s32 	%r165, %r92, %r164;
	st.shared.f32 	[%r165], %f296;
	ld.shared.u32 	%r166, [%r89+36];
	shl.b32 	%r167, %r166, 2;
	add.s32 	%r168, %r92, %r167;
	st.shared.f32 	[%r168], %f296;
	ld.shared.u32 	%r169, [%r89+40];
	shl.b32 	%r170, %r169, 2;
	add.s32 	%r171, %r92, %r170;
	st.shared.f32 	[%r171], %f296;
	ld.shared.u32 	%r172, [%r89+44];
	shl.b32 	%r173, %r172, 2;
	add.s32 	%r174, %r92, %r173;
	st.shared.f32 	[%r174], %f296;
	ld.shared.u32 	%r175, [%r89+48];
	shl.b32 	%r176, %r175, 2;
	add.s32 	%r177, %r92, %r176;
	st.shared.f32 	[%r177], %f296;
	ld.shared.u32 	%r178, [%r89+52];
	shl.b32 	%r179, %r178, 2;
	add.s32 	%r180, %r92, %r179;
	st.shared.f32 	[%r180], %f296;
	ld.shared.u32 	%r181, [%r89+56];
	shl.b32 	%r182, %r181, 2;
	add.s32 	%r183, %r92, %r182;
	st.shared.f32 	[%r183], %f296;
	ld.shared.u32 	%r184, [%r89+60];
	shl.b32 	%r185, %r184, 2;
	add.s32 	%r186, %r92, %r185;
	st.shared.f32 	[%r186], %f296;
	add.s32 	%r328, %r328, 4;
	add.s32 	%r327, %r327, 128;
	setp.ne.s32 	%p13, %r327, 1088;
	@%p13 bra 	$L__BB0_20;
	mov.b32 	%r330, 64;
	mov.u32 	%r329, _ZZ18mse_forward_kernelPKfS0_PfiE21cg_reduce_temp2_array;
$L__BB0_22:
	add.s32 	%r29, %r77, %r330;
	ld.shared.u32 	%r30, [%r29+-64];
	add.s32 	%r31, %r70, %r330;
	ld.shared.u32 	%r191, [%r31+-64];
	setp.ge.s32 	%p14, %r30, %r191;
	mov.f32 	%f349, 0f00000000;
	@%p14 bra 	$L__BB0_24;
	shl.b32 	%r192, %r30, 2;
	add.s32 	%r194, %r92, %r192;
	ld.shared.f32 	%f298, [%r194];
	add.f32 	%f349, %f298, 0f00000000;
$L__BB0_24:
	ld.shared.u32 	%r32, [%r29+-60];
	ld.shared.u32 	%r195, [%r31+-60];
	setp.ge.s32 	%p15, %r32, %r195;
	mov.f32 	%f350, 0f00000000;
	@%p15 bra 	$L__BB0_26;
	shl.b32 	%r196, %r32, 2;
	add.s32 	%r198, %r92, %r196;
	ld.shared.f32 	%f350, [%r198];
$L__BB0_26:
	add.f32 	%f19, %f349, %f350;
	ld.shared.u32 	%r33, [%r29+-56];
	ld.shared.u32 	%r199, [%r31+-56];
	setp.ge.s32 	%p16, %r33, %r199;
	mov.f32 	%f351, 0f00000000;
	@%p16 bra 	$L__BB0_28;
	shl.b32 	%r200, %r33, 2;
	add.s32 	%r202, %r92, %r200;
	ld.shared.f32 	%f351, [%r202];
$L__BB0_28:
	add.f32 	%f22, %f19, %f351;
	ld.shared.u32 	%r34, [%r29+-52];
	ld.shared.u32 	%r203, [%r31+-52];
	setp.ge.s32 	%p17, %r34, %r203;
	mov.f32 	%f352, 0f00000000;
	@%p17 bra 	$L__BB0_30;
	shl.b32 	%r204, %r34, 2;
	add.s32 	%r206, %r92, %r204;
	ld.shared.f32 	%f352, [%r206];
$L__BB0_30:
	add.f32 	%f25, %f22, %f352;
	ld.shared.u32 	%r35, [%r29+-48];
	ld.shared.u32 	%r207, [%r31+-48];
	setp.ge.s32 	%p18, %r35, %r207;
	mov.f32 	%f353, 0f00000000;
	@%p18 bra 	$L__BB0_32;
	shl.b32 	%r208, %r35, 2;
	add.s32 	%r210, %r92, %r208;
	ld.shared.f32 	%f353, [%r210];
$L__BB0_32:
	add.f32 	%f28, %f25, %f353;
	ld.shared.u32 	%r36, [%r29+-44];
	ld.shared.u32 	%r211, [%r31+-44];
	setp.ge.s32 	%p19, %r36, %r211;
	mov.f32 	%f354, 0f00000000;
	@%p19 bra 	$L__BB0_34;
	shl.b32 	%r212, %r36, 2;
	add.s32 	%r214, %r92, %r212;
	ld.shared.f32 	%f354, [%r214];
$L__BB0_34:
	add.f32 	%f31, %f28, %f354;
	ld.shared.u32 	%r37, [%r29+-40];
	ld.shared.u32 	%r215, [%r31+-40];
	setp.ge.s32 	%p20, %r37, %r215;
	mov.f32 	%f355, 0f00000000;
	@%p20 bra 	$L__BB0_36;
	shl.b32 	%r216, %r37, 2;
	add.s32 	%r218, %r92, %r216;
	ld.shared.f32 	%f355, [%r218];
$L__BB0_36:
	add.f32 	%f34, %f31, %f355;
	ld.shared.u32 	%r38, [%r29+-36];
	ld.shared.u32 	%r219, [%r31+-36];
	setp.ge.s32 	%p21, %r38, %r219;
	mov.f32 	%f356, 0f00000000;
	@%p21 bra 	$L__BB0_38;
	shl.b32 	%r220, %r38, 2;
	add.s32 	%r222, %r92, %r220;
	ld.shared.f32 	%f356, [%r222];
$L__BB0_38:
	add.f32 	%f37, %f34, %f356;
	ld.shared.u32 	%r39, [%r29+-32];
	ld.shared.u32 	%r223, [%r31+-32];
	setp.ge.s32 	%p22, %r39, %r223;
	mov.f32 	%f357, 0f00000000;
	@%p22 bra 	$L__BB0_40;
	shl.b32 	%r224, %r39, 2;
	add.s32 	%r226, %r92, %r224;
	ld.shared.f32 	%f357, [%r226];
$L__BB0_40:
	add.f32 	%f40, %f37, %f357;
	ld.shared.u32 	%r40, [%r29+-28];
	ld.shared.u32 	%r227, [%r31+-28];
	setp.ge.s32 	%p23, %r40, %r227;
	mov.f32 	%f358, 0f00000000;
	@%p23 bra 	$L__BB0_42;
	shl.b32 	%r228, %r40, 2;
	add.s32 	%r230, %r92, %r228;
	ld.shared.f32 	%f358, [%r230];
$L__BB0_42:
	add.f32 	%f43, %f40, %f358;
	ld.shared.u32 	%r41, [%r29+-24];
	ld.shared.u32 	%r231, [%r31+-24];
	setp.ge.s32 	%p24, %r41, %r231;
	mov.f32 	%f359, 0f00000000;
	@%p24 bra 	$L__BB0_44;
	shl.b32 	%r232, %r41, 2;
	add.s32 	%r234, %r92, %r232;
	ld.shared.f32 	%f359, [%r234];
$L__BB0_44:
	add.f32 	%f46, %f43, %f359;
	ld.shared.u32 	%r42, [%r29+-20];
	ld.shared.u32 	%r235, [%r31+-20];
	setp.ge.s32 	%p25, %r42, %r235;
	mov.f32 	%f360, 0f00000000;
	@%p25 bra 	$L__BB0_46;
	shl.b32 	%r236, %r42, 2;
	add.s32 	%r238, %r92, %r236;
	ld.shared.f32 	%f360, [%r238];
$L__BB0_46:
	add.f32 	%f49, %f46, %f360;
	ld.shared.u32 	%r43, [%r29+-16];
	ld.shared.u32 	%r239, [%r31+-16];
	setp.ge.s32 	%p26, %r43, %r239;
	mov.f32 	%f361, 0f00000000;
	@%p26 bra 	$L__BB0_48;
	shl.b32 	%r240, %r43, 2;
	add.s32 	%r242, %r92, %r240;
	ld.shared.f32 	%f361, [%r242];
$L__BB0_48:
	add.f32 	%f52, %f49, %f361;
	ld.shared.u32 	%r44, [%r29+-12];
	ld.shared.u32 	%r243, [%r31+-12];
	setp.ge.s32 	%p27, %r44, %r243;
	mov.f32 	%f362, 0f00000000;
	@%p27 bra 	$L__BB0_50;
	shl.b32 	%r244, %r44, 2;
	add.s32 	%r246, %r92, %r244;
	ld.shared.f32 	%f362, [%r246];
$L__BB0_50:
	add.f32 	%f55, %f52, %f362;
	ld.shared.u32 	%r45, [%r29+-8];
	ld.shared.u32 	%r247, [%r31+-8];
	setp.ge.s32 	%p28, %r45, %r247;
	mov.f32 	%f363, 0f00000000;
	@%p28 bra 	$L__BB0_52;
	shl.b32 	%r248, %r45, 2;
	add.s32 	%r250, %r92, %r248;
	ld.shared.f32 	%f363, [%r250];
$L__BB0_52:
	add.f32 	%f58, %f55, %f363;
	ld.shared.u32 	%r46, [%r29+-4];
	ld.shared.u32 	%r251, [%r31+-4];
	setp.ge.s32 	%p29, %r46, %r251;
	mov.f32 	%f364, 0f00000000;
	@%p29 bra 	$L__BB0_54;
	shl.b32 	%r252, %r46, 2;
	add.s32 	%r254, %r92, %r252;
	ld.shared.f32 	%f364, [%r254];
$L__BB0_54:
	add.f32 	%f61, %f58, %f364;
	ld.shared.u32 	%r47, [%r29];
	ld.shared.u32 	%r255, [%r31];
	setp.ge.s32 	%p30, %r47, %r255;
	mov.f32 	%f365, 0f00000000;
	@%p30 bra 	$L__BB0_56;
	shl.b32 	%r256, %r47, 2;
	add.s32 	%r258, %r92, %r256;
	ld.shared.f32 	%f365, [%r258];
$L__BB0_56:
	add.f32 	%f64, %f61, %f365;
	ld.shared.u32 	%r48, [%r29+4];
	ld.shared.u32 	%r259, [%r31+4];
	setp.ge.s32 	%p31, %r48, %r259;
	mov.f32 	%f366, 0f00000000;
	@%p31 bra 	$L__BB0_58;
	shl.b32 	%r260, %r48, 2;
	add.s32 	%r262, %r92, %r260;
	ld.shared.f32 	%f366, [%r262];
$L__BB0_58:
	add.f32 	%f67, %f64, %f366;
	ld.shared.u32 	%r49, [%r29+8];
	ld.shared.u32 	%r263, [%r31+8];
	setp.ge.s32 	%p32, %r49, %r263;
	mov.f32 	%f367, 0f00000000;
	@%p32 bra 	$L__BB0_60;
	shl.b32 	%r264, %r49, 2;
	add.s32 	%r266, %r92, %r264;
	ld.shared.f32 	%f367, [%r266];
$L__BB0_60:
	add.f32 	%f70, %f67, %f367;
	ld.shared.u32 	%r50, [%r29+12];
	ld.shared.u32 	%r267, [%r31+12];
	setp.ge.s32 	%p33, %r50, %r267;
	mov.f32 	%f368, 0f00000000;
	@%p33 bra 	$L__BB0_62;
	shl.b32 	%r268, %r50, 2;
	add.s32 	%r270, %r92, %r268;
	ld.shared.f32 	%f368, [%r270];
$L__BB0_62:
	add.f32 	%f73, %f70, %f368;
	ld.shared.u32 	%r51, [%r29+16];
	ld.shared.u32 	%r271, [%r31+16];
	setp.ge.s32 	%p34, %r51, %r271;
	mov.f32 	%f369, 0f00000000;
	@%p34 bra 	$L__BB0_64;
	shl.b32 	%r272, %r51, 2;
	add.s32 	%r274, %r92, %r272;
	ld.shared.f32 	%f369, [%r274];
$L__BB0_64:
	add.f32 	%f76, %f73, %f369;
	ld.shared.u32 	%r52, [%r29+20];
	ld.shared.u32 	%r275, [%r31+20];
	setp.ge.s32 	%p35, %r52, %r275;
	mov.f32 	%f370, 0f00000000;
	@%p35 bra 	$L__BB0_66;
	shl.b32 	%r276, %r52, 2;
	add.s32 	%r278, %r92, %r276;
	ld.shared.f32 	%f370, [%r278];
$L__BB0_66:
	add.f32 	%f79, %f76, %f370;
	ld.shared.u32 	%r53, [%r29+24];
	ld.shared.u32 	%r279, [%r31+24];
	setp.ge.s32 	%p36, %r53, %r279;
	mov.f32 	%f371, 0f00000000;
	@%p36 bra 	$L__BB0_68;
	shl.b32 	%r280, %r53, 2;
	add.s32 	%r282, %r92, %r280;
	ld.shared.f32 	%f371, [%r282];
$L__BB0_68:
	add.f32 	%f82, %f79, %f371;
	ld.shared.u32 	%r54, [%r29+28];
	ld.shared.u32 	%r283, [%r31+28];
	setp.ge.s32 	%p37, %r54, %r283;
	mov.f32 	%f372, 0f00000000;
	@%p37 bra 	$L__BB0_70;
	shl.b32 	%r284, %r54, 2;
	add.s32 	%r286, %r92, %r284;
	ld.shared.f32 	%f372, [%r286];
$L__BB0_70:
	add.f32 	%f85, %f82, %f372;
	ld.shared.u32 	%r55, [%r29+32];
	ld.shared.u32 	%r287, [%r31+32];
	setp.ge.s32 	%p38, %r55, %r287;
	mov.f32 	%f373, 0f00000000;
	@%p38 bra 	$L__BB0_72;
	shl.b32 	%r288, %r55, 2;
	add.s32 	%r290, %r92, %r288;
	ld.shared.f32 	%f373, [%r290];
$L__BB0_72:
	add.f32 	%f88, %f85, %f373;
	ld.shared.u32 	%r56, [%r29+36];
	ld.shared.u32 	%r291, [%r31+36];
	setp.ge.s32 	%p39, %r56, %r291;
	mov.f32 	%f374, 0f00000000;
	@%p39 bra 	$L__BB0_74;
	shl.b32 	%r292, %r56, 2;
	add.s32 	%r294, %r92, %r292;
	ld.shared.f32 	%f374, [%r294];
$L__BB0_74:
	add.f32 	%f91, %f88, %f374;
	ld.shared.u32 	%r57, [%r29+40];
	ld.shared.u32 	%r295, [%r31+40];
	setp.ge.s32 	%p40, %r57, %r295;
	mov.f32 	%f375, 0f00000000;
	@%p40 bra 	$L__BB0_76;
	shl.b32 	%r296, %r57, 2;
	add.s32 	%r298, %r92, %r296;
	ld.shared.f32 	%f375, [%r298];
$L__BB0_76:
	add.f32 	%f94, %f91, %f375;
	ld.shared.u32 	%r58, [%r29+44];
	ld.shared.u32 	%r299, [%r31+44];
	setp.ge.s32 	%p41, %r58, %r299;
	mov.f32 	%f376, 0f00000000;
	@%p41 bra 	$L__BB0_78;
	shl.b32 	%r300, %r58, 2;
	add.s32 	%r302, %r92, %r300;
	ld.shared.f32 	%f376, [%r302];
$L__BB0_78:
	add.f32 	%f97, %f94, %f376;
	ld.shared.u32 	%r59, [%r29+48];
	ld.shared.u32 	%r303, [%r31+48];
	setp.ge.s32 	%p42, %r59, %r303;
	mov.f32 	%f377, 0f00000000;
	@%p42 bra 	$L__BB0_80;
	shl.b32 	%r304, %r59, 2;
	add.s32 	%r306, %r92, %r304;
	ld.shared.f32 	%f377, [%r306];
$L__BB0_80:
	add.f32 	%f100, %f97, %f377;
	ld.shared.u32 	%r60, [%r29+52];
	ld.shared.u32 	%r307, [%r31+52];
	setp.ge.s32 	%p43, %r60, %r307;
	mov.f32 	%f378, 0f00000000;
	@%p43 bra 	$L__BB0_82;
	shl.b32 	%r308, %r60, 2;
	add.s32 	%r310, %r92, %r308;
	ld.shared.f32 	%f378, [%r310];
$L__BB0_82:
	add.f32 	%f103, %f100, %f378;
	ld.shared.u32 	%r61, [%r29+56];
	ld.shared.u32 	%r311, [%r31+56];
	setp.ge.s32 	%p44, %r61, %r311;
	mov.f32 	%f379, 0f00000000;
	@%p44 bra 	$L__BB0_84;
	shl.b32 	%r312, %r61, 2;
	add.s32 	%r314, %r92, %r312;
	ld.shared.f32 	%f379, [%r314];
$L__BB0_84:
	add.f32 	%f106, %f103, %f379;
	ld.shared.u32 	%r62, [%r29+60];
	ld.shared.u32 	%r315, [%r31+60];
	setp.ge.s32 	%p45, %r62, %r315;
	mov.f32 	%f380, 0f00000000;
	@%p45 bra 	$L__BB0_86;
	shl.b32 	%r316, %r62, 2;
	add.s32 	%r318, %r92, %r316;
	ld.shared.f32 	%f380, [%r318];
$L__BB0_86:
	add.f32 	%f330, %f106, %f380;
	st.shared.f32 	[%r329], %f330;
	add.s32 	%r330, %r330, 128;
	add.s32 	%r329, %r329, 4;
	setp.ne.s32 	%p46, %r330, 1088;
	@%p46 bra 	$L__BB0_22;
	cvta.to.global.u64 	%rd24, %rd13;
	cvt.rn.f32.s32 	%f331, %r65;
	ld.shared.f32 	%f332, [_ZZ18mse_forward_kernelPKfS0_PfiE21cg_reduce_temp2_array];
	st.shared.f32 	[_ZZ18mse_forward_kernelPKfS0_PfiE15block_sum_array], %f332;
	div.rn.f32 	%f333, %f332, %f331;
	st.global.f32 	[%rd24], %f333;
	st.shared.f32 	[_ZZ18mse_forward_kernelPKfS0_PfiE15block_sum_array+4], %f332;
	st.shared.f32 	[_ZZ18mse_forward_kernelPKfS0_PfiE15block_sum_array+8], %f332;
	st.shared.f32 	[_ZZ18mse_forward_kernelPKfS0_PfiE15block_sum_array+12], %f332;
	st.shared.f32 	[_ZZ18mse_forward_kernelPKfS0_PfiE15block_sum_array+16], %f332;
	st.shared.f32 	[_ZZ18mse_forward_kernelPKfS0_PfiE15block_sum_array+20], %f332;
	st.shared.f32 	[_ZZ18mse_forward_kernelPKfS0_PfiE15block_sum_array+24], %f332;
	st.shared.f32 	[_ZZ18mse_forward_kernelPKfS0_PfiE15block_sum_array+28], %f332;
	st.shared.f32 	[_ZZ18mse_forward_kernelPKfS0_PfiE15block_sum_array+32], %f332;
	st.shared.f32 	[_ZZ18mse_forward_kernelPKfS0_PfiE15block_sum_array+36], %f332;
	st.shared.f32 	[_ZZ18mse_forward_kernelPKfS0_PfiE15block_sum_array+40], %f332;
	st.shared.f32 	[_ZZ18mse_forward_kernelPKfS0_PfiE15block_sum_array+44], %f332;
	st.shared.f32 	[_ZZ18mse_forward_kernelPKfS0_PfiE15block_sum_array+48], %f332;
	st.shared.f32 	[_ZZ18mse_forward_kernelPKfS0_PfiE15block_sum_array+52], %f332;
	st.shared.f32 	[_ZZ18mse_forward_kernelPKfS0_PfiE15block_sum_array+56], %f332;
	st.shared.f32 	[_ZZ18mse_forward_kernelPKfS0_PfiE15block_sum_array+60], %f332;
	st.shared.f32 	[_ZZ18mse_forward_kernelPKfS0_PfiE15block_sum_array+64], %f332;
	st.shared.f32 	[_ZZ18mse_forward_kernelPKfS0_PfiE15block_sum_array+68], %f332;
	st.shared.f32 	[_ZZ18mse_forward_kernelPKfS0_PfiE15block_sum_array+72], %f332;
	st.shared.f32 	[_ZZ18mse_forward_kernelPKfS0_PfiE15block_sum_array+76], %f332;
	st.shared.f32 	[_ZZ18mse_forward_kernelPKfS0_PfiE15block_sum_array+80], %f332;
	st.shared.f32 	[_ZZ18mse_forward_kernelPKfS0_PfiE15block_sum_array+84], %f332;
	st.shared.f32 	[_ZZ18mse_forward_kernelPKfS0_PfiE15block_sum_array+88], %f332;
	st.shared.f32 	[_ZZ18mse_forward_kernelPKfS0_PfiE15block_sum_array+92], %f332;
	st.shared.f32 	[_ZZ18mse_forward_kernelPKfS0_PfiE15block_sum_array+96], %f332;
	st.shared.f32 	[_ZZ18mse_forward_kernelPKfS0_PfiE15block_sum_array+100], %f332;
	st.shared.f32 	[_ZZ18mse_forward_kernelPKfS0_PfiE15block_sum_array+104], %f332;
	st.shared.f32 	[_ZZ18mse_forward_kernelPKfS0_PfiE15block_sum_array+108], %f332;
	st.shared.f32 	[_ZZ18mse_forward_kernelPKfS0_PfiE15block_sum_array+112], %f332;
	st.shared.f32 	[_ZZ18mse_forward_kernelPKfS0_PfiE15block_sum_array+116], %f332;
	st.shared.f32 	[_ZZ18mse_forward_kernelPKfS0_PfiE15block_sum_array+120], %f332;
	st.shared.f32 	[_ZZ18mse_forward_kernelPKfS0_PfiE15block_sum_array+124], %f332;
	ld.shared.f32 	%f334, [_ZZ18mse_forward_kernelPKfS0_PfiE21cg_reduce_temp2_array+4];
	st.shared.f32 	[_ZZ18mse_forward_kernelPKfS0_PfiE15block_sum_array+128], %f334;
	st.shared.f32 	[_ZZ18mse_forward_kernelPKfS0_PfiE15block_sum_array+132], %f334;
	st.shared.f32 	[_ZZ18mse_forward_kernelPKfS0_PfiE15block_sum_array+136], %f334;
	st.shared.f32 	[_ZZ18mse_forward_kernelPKfS0_PfiE15block_sum_array+140], %f334;
	st.shared.f32 	[_ZZ18mse_forward_kernelPKfS0_PfiE15block_sum_array+144], %f334;
	st.shared.f32 	[_ZZ18mse_forward_kernelPKfS0_PfiE15block_sum_array+148], %f334;
	st.shared.f32 	[_ZZ18mse_forward_kernelPKfS0_PfiE15block_sum_array+152], %f334;
	st.shared.f32 	[_ZZ18mse_forward_kernelPKfS0_PfiE15block_sum_array+156], %f334;
	st.shared.f32 	[_ZZ18mse_forward_kernelPKfS0_PfiE15block_sum_array+160], %f334;
	st.shared.f32 	[_ZZ18mse_forward_kernelPKfS0_PfiE15block_sum_array+164], %f334;
	st.shared.f32 	[_ZZ18mse_forward_kernelPKfS0_PfiE15block_sum_array+168], %f334;
	st.shared.f32 	[_ZZ18mse_forward_kernelPKfS0_PfiE15block_sum_array+172], %f334;
	st.shared.f32 	[_ZZ18mse_forward_kernelPKfS0_PfiE15block_sum_array+176], %f334;
	st.shared.f32 	[_ZZ18mse_forward_kernelPKfS0_PfiE15block_sum_array+180], %f334;
	st.shared.f32 	[_ZZ18mse_forward_kernelPKfS0_PfiE15block_sum_array+184], %f334;
	st.shared.f32 	[_ZZ18mse_forward_kernelPKfS0_PfiE15block_sum_array+188], %f334;
	st.shared.f32 	[_ZZ18mse_forward_kernelPKfS0_PfiE15block_sum_array+192], %f334;
	st.shared.f32 	[_ZZ18mse_forward_kernelPKfS0_PfiE15block_sum_array+196], %f334;
	st.shared.f32 	[_ZZ18mse_forward_kernelPKfS0_PfiE15block_sum_array+200], %f334;
	st.shared.f32 	[_ZZ18mse_forward_kernelPKfS0_PfiE15block_sum_array+204], %f334;
	st.shared.f32 	[_ZZ18mse_forward_kernelPKfS0_PfiE15block_sum_array+208], %f334;
	st.shared.f32 	[_ZZ18mse_forward_kernelPKfS0_PfiE15block_sum_array+212], %f334;
	st.shared.f32 	[_ZZ18mse_forward_kernelPKfS0_PfiE15block_sum_array+216], %f334;
	st.shared.f32 	[_ZZ18mse_forward_kernelPKfS0_PfiE15block_sum_array+220], %f334;
	st.shared.f32 	[_ZZ18mse_forward_kernelPKfS0_PfiE15block_sum_array+224], %f334;
	st.shared.f32 	[_ZZ18mse_forward_kernelPKfS0_PfiE15block_sum_array+228], %f334;
	st.shared.f32 	[_ZZ18mse_forward_kernelPKfS0_PfiE15block_sum_array+232], %f334;
	st.shared.f32 	[_ZZ18mse_forward_kernelPKfS0_PfiE15block_sum_array+236], %f334;
	st.shared.f32 	[_ZZ18mse_forward_kernelPKfS0_PfiE15block_sum_array+240], %f334;
	st.shared.f32 	[_ZZ18mse_forward_kernelPKfS0_PfiE15block_sum_array+244], %f334;
	st.shared.f32 	[_ZZ18mse_forward_kernelPKfS0_PfiE15block_sum_array+248], %f334;
	st.shared.f32 	[_ZZ18mse_forward_kernelPKfS0_PfiE15block_sum_array+252], %f334;
	ld.shared.f32 	%f335, [_ZZ18mse_forward_kernelPKfS0_PfiE21cg_reduce_temp2_array+8];
	st.shared.f32 	[_ZZ18mse_forward_kernelPKfS0_PfiE15block_sum_array+256], %f335;
	st.shared.f32 	[_ZZ18mse_forward_kernelPKfS0_PfiE15block_sum_array+260], %f335;
	st.shared.f32 	[_ZZ18mse_forward_kernelPKfS0_PfiE15block_sum_array+264], %f335;
	st.shared.f32 	[_ZZ18mse_forward_kernelPKfS0_PfiE15block_sum_array+268], %f335;
	st.shared.f32 	[_ZZ18mse_forward_kernelPKfS0_PfiE15block_sum_array+272], %f335;
	st.shared.f32 	[_ZZ18mse_forward_kernelPKfS0_PfiE15block_sum_array+276], %f335;
	st.shared.f32 	[_ZZ18mse_forward_kernelPKfS0_PfiE15block_sum_array+280], %f335;
	st.shared.f32 	[_ZZ18mse_forward_kernelPKfS0_PfiE15block_sum_array+284], %f335;
	st.shared.f32 	[_ZZ18mse_forward_kernelPKfS0_PfiE15block_sum_array+288], %f335;
	st.shared.f32 	[_ZZ18mse_forward_kernelPKfS0_PfiE15block_sum_array+292], %f335;
	st.shared.f32 	[_ZZ18mse_forward_kernelPKfS0_PfiE15block_sum_array+296], %f335;
	st.shared.f32 	[_ZZ18mse_forward_kernelPKfS0_PfiE15block_sum_array+300], %f335;
	st.shared.f32 	[_ZZ18mse_forward_kernelPKfS0_PfiE15block_sum_array+304], %f335;
	st.shared.f32 	[_ZZ18mse_forward_kernelPKfS0_PfiE15block_sum_array+308], %f335;
	st.shared.f32 	[_ZZ18mse_forward_kernelPKfS0_PfiE15block_sum_array+312], %f335;
	st.shared.f32 	[_ZZ18mse_forward_kernelPKfS0_PfiE15block_sum_array+316], %f335;
	st.shared.f32 	[_ZZ18mse_forward_kernelPKfS0_PfiE15block_sum_array+320], %f335;
	st.shared.f32 	[_ZZ18mse_forward_kernelPKfS0_PfiE15block_sum_array+324], %f335;
	st.shared.f32 	[_ZZ18mse_forward_kernelPKfS0_PfiE15block_sum_array+328], %f335;
	st.shared.f32 	[_ZZ18mse_forward_kernelPKfS0_PfiE15block_sum_array+332], %f335;
	st.shared.f32 	[_ZZ18mse_forward_kernelPKfS0_PfiE15block_sum_array+336], %f335;
	st.shared.f32 	[_ZZ18mse_forward_kernelPKfS0_PfiE15block_sum_array+340], %f335;
	st.shared.f32 	[_ZZ18mse_forward_kernelPKfS0_PfiE15block_sum_array+344], %f335;
	st.shared.f32 	[_ZZ18mse_forward_kernelPKfS0_PfiE15block_sum_array+348], %f335;
	st.shared.f32 	[_ZZ18mse_forward_kernelPKfS0_PfiE15block_sum_array+352], %f335;
	st.shared.f32 	[_ZZ18mse_forward_kernelPKfS0_PfiE15block_sum_array+356], %f335;
	st.shared.f32 	[_ZZ18mse_forward_kernelPKfS0_PfiE15block_sum_array+360], %f335;
	st.shared.f32 	[_ZZ18mse_forward_kernelPKfS0_PfiE15block_sum_array+364], %f335;
	st.shared.f32 	[_ZZ18mse_forward_kernelPKfS0_PfiE15block_sum_array+368], %f335;
	st.shared.f32 	[_ZZ18mse_forward_kernelPKfS0_PfiE15block_sum_array+372], %f335;
	st.shared.f32 	[_ZZ18mse_forward_kernelPKfS0_PfiE15block_sum_array+376], %f335;
	st.shared.f32 	[_ZZ18mse_forward_kernelPKfS0_PfiE15block_sum_array+380], %f335;
	ld.shared.f32 	%f336, [_ZZ18mse_forward_kernelPKfS0_PfiE21cg_reduce_temp2_array+12];
	st.shared.f32 	[_ZZ18mse_forward_kernelPKfS0_PfiE15block_sum_array+384], %f336;
	st.shared.f32 	[_ZZ18mse_forward_kernelPKfS0_PfiE15block_sum_array+388], %f336;
	st.shared.f32 	[_ZZ18mse_forward_kernelPKfS0_PfiE15block_sum_array+392], %f336;
	st.shared.f32 	[_ZZ18mse_forward_kernelPKfS0_PfiE15block_sum_array+396], %f336;
	st.shared.f32 	[_ZZ18mse_forward_kernelPKfS0_PfiE15block_sum_array+400], %f336;
	st.shared.f32 	[_ZZ18mse_forward_kernelPKfS0_PfiE15block_sum_array+404], %f336;
	st.shared.f32 	[_ZZ18mse_forward_kernelPKfS0_PfiE15block_sum_array+408], %f336;
	st.shared.f32 	[_ZZ18mse_forward_kernelPKfS0_PfiE15block_sum_array+412], %f336;
	st.shared.f32 	[_ZZ18mse_forward_kernelPKfS0_PfiE15block_sum_array+416], %f336;
	st.shared.f32 	[_ZZ18mse_forward_kernelPKfS0_PfiE15block_sum_array+420], %f336;
	st.shared.f32 	[_ZZ18mse_forward_kernelPKfS0_PfiE15block_sum_array+424], %f336;
	st.shared.f32 	[_ZZ18mse_forward_kernelPKfS0_PfiE15block_sum_array+428], %f336;
	st.shared.f32 	[_ZZ18mse_forward_kernelPKfS0_PfiE15block_sum_array+432], %f336;
	st.shared.f32 	[_ZZ18mse_forward_kernelPKfS0_PfiE15block_sum_array+436], %f336;
	st.shared.f32 	[_ZZ18mse_forward_kernelPKfS0_PfiE15block_sum_array+440], %f336;
	st.shared.f32 	[_ZZ18mse_forward_kernelPKfS0_PfiE15block_sum_array+444], %f336;
	st.shared.f32 	[_ZZ18mse_forward_kernelPKfS0_PfiE15block_sum_array+448], %f336;
	st.shared.f32 	[_ZZ18mse_forward_kernelPKfS0_PfiE15block_sum_array+452], %f336;
	st.shared.f32 	[_ZZ18mse_forward_kernelPKfS0_PfiE15block_sum_array+456], %f336;
	st.shared.f32 	[_ZZ18mse_forward_kernelPKfS0_PfiE15block_sum_array+460], %f336;
	st.shared.f32 	[_ZZ18mse_forward_kernelPKfS0_PfiE15block_sum_array+464], %f336;
	st.shared.f32 	[_ZZ18mse_forward_kernelPKfS0_PfiE15block_sum_array+468], %f336;
	st.shared.f32 	[_ZZ18mse_forward_kernelPKfS0_PfiE15block_sum_array+472], %f336;
	st.shared.f32 	[_ZZ18mse_forward_kernelPKfS0_PfiE15block_sum_array+476], %f336;
	st.shared.f32 	[_ZZ18mse_forward_kernelPKfS0_PfiE15block_sum_array+480], %f336;
	st.shared.f32 	[_ZZ18mse_forward_kernelPKfS0_PfiE15block_sum_array+484], %f336;
	st.shared.f32 	[_ZZ18mse_forward_kernelPKfS0_PfiE15block_sum_array+488], %f336;
	st.shared.f32 	[_ZZ18mse_forward_kernelPKfS0_PfiE15block_sum_array+492], %f336;
	st.shared.f32 	[_ZZ18mse_forward_kernelPKfS0_PfiE15block_sum_array+496], %f336;
	st.shared.f32 	[_ZZ18mse_forward_kernelPKfS0_PfiE15block_sum_array+500], %f336;
	st.shared.f32 	[_ZZ18mse_forward_kernelPKfS0_PfiE15block_sum_array+504], %f336;
	st.shared.f32 	[_ZZ18mse_forward_kernelPKfS0_PfiE15block_sum_array+508], %f336;
	ld.shared.f32 	%f337, [_ZZ18mse_forward_kernelPKfS0_PfiE21cg_reduce_temp2_array+16];
	st.shared.f32 	[_ZZ18mse_forward_kernelPKfS0_PfiE15block_sum_array+512], %f337;
	st.shared.f32 	[_ZZ18mse_forward_kernelPKfS0_PfiE15block_sum_array+516], %f337;
	st.shared.f32 	[_ZZ18mse_forward_kernelPKfS0_PfiE15block_sum_array+520], %f337;
	st.shared.f32 	[_ZZ18mse_forward_kernelPKfS0_PfiE15block_sum_array+524], %f337;
	st.shared.f32 	[_ZZ18mse_forward_kernelPKfS0_PfiE15block_sum_array+528], %f337;
	st.shared.f32 	[_ZZ18mse_forward_kernelPKfS0_PfiE15block_sum_array+532], %f337;
	st.shared.f32 	[_ZZ18mse_forward_kernelPKfS0_PfiE15block_sum_array+536], %f337;
	st.shared.f32 	[_ZZ18mse_forward_kernelPKfS0_PfiE15block_sum_array+540], %f337;
	st.shared.f32 	[_ZZ18mse_forward_kernelPKfS0_PfiE15block_sum_array+544], %f337;
	st.shared.f32 	[_ZZ18mse_forward_kernelPKfS0_PfiE15block_sum_array+548], %f337;
	st.shared.f32 	[_ZZ18mse_forward_kernelPKfS0_PfiE15block_sum_array+552], %f337;
	st.shared.f32 	[_ZZ18mse_forward_kernelPKfS0_PfiE15block_sum_array+556], %f337;
	st.shared.f32 	[_ZZ18mse_forward_kernelPKfS0_PfiE15block_sum_array+560], %f337;
	st.shared.f32 	[_ZZ18mse_forward_kernelPKfS0_PfiE15block_sum_array+564], %f337;
	st.shared.f32 	[_ZZ18mse_forward_kernelPKfS0_PfiE15block_sum_array+568], %f337;
	st.shared.f32 	[_ZZ18mse_forward_kernelPKfS0_PfiE15block_sum_array+572], %f337;
	st.shared.f32 	[_ZZ18mse_forward_kernelPKfS0_PfiE15block_sum_array+576], %f337;
	st.shared.f32 	[_ZZ18mse_forward_kernelPKfS0_PfiE15block_sum_array+580], %f337;
	st.shared.f32 	[_ZZ18mse_forward_kernelPKfS0_PfiE15block_sum_array+584], %f337;
	st.shared.f32 	[_ZZ18mse_forward_kernelPKfS0_PfiE15block_sum_array+588], %f337;
	st.shared.f32 	[_ZZ18mse_forward_kernelPKfS0_PfiE15block_sum_array+592], %f337;
	st.shared.f32 	[_ZZ18mse_forward_kernelPKfS0_PfiE15block_sum_array+596], %f337;
	st.shared.f32 	[_ZZ18mse_forward_kernelPKfS0_PfiE15block_sum_array+600], %f337;
	st.shared.f32 	[_ZZ18mse_forward_kernelPKfS0_PfiE15block_sum_array+604], %f337;
	st.shared.f32 	[_ZZ18mse_forward_kernelPKfS0_PfiE15block_sum_array+608], %f337;
	st.shared.f32 	[_ZZ18mse_forward_kernelPKfS0_PfiE15block_sum_array+612], %f337;
	st.shared.f32 	[_ZZ18mse_forward_kernelPKfS0_PfiE15block_sum_array+616], %f337;
	st.shared.f32 	[_ZZ18mse_forward_kernelPKfS0_PfiE15block_sum_array+620], %f337;
	st.shared.f32 	[_ZZ18mse_forward_kernelPKfS0_PfiE15block_sum_array+624], %f337;
	st.shared.f32 	[_ZZ18mse_forward_kernelPKfS0_PfiE15block_sum_array+628], %f337;
	st.shared.f32 	[_ZZ18mse_forward_kernelPKfS0_PfiE15block_sum_array+632], %f337;
	st.shared.f32 	[_ZZ18mse_forward_kernelPKfS0_PfiE15block_sum_array+636], %f337;
	ld.shared.f32 	%f338, [_ZZ18mse_forward_kernelPKfS0_PfiE21cg_reduce_temp2_array+20];
	st.shared.f32 	[_ZZ18mse_forward_kernelPKfS0_PfiE15block_sum_array+640], %f338;
	st.shared.f32 	[_ZZ18mse_forward_kernelPKfS0_PfiE15block_sum_array+644], %f338;
	st.shared.f32 	[_ZZ18mse_forward_kernelPKfS0_PfiE15block_sum_array+648], %f338;
	st.shared.f32 	[_ZZ18mse_forward_kernelPKfS0_PfiE15block_sum_array+652], %f338;
	st.shared.f32 	[_ZZ18mse_forward_kernelPKfS0_PfiE15block_sum_array+656], %f338;
	st.shared.f32 	[_ZZ18mse_forward_kernelPKfS0_PfiE15block_sum_array+660], %f338;
	st.shared.f32 	[_ZZ18mse_forward_kernelPKfS0_PfiE15block_sum_array+664], %f338;
	st.shared.f32 	[_ZZ18mse_forward_kernelPKfS0_PfiE15block_sum_array+668], %f338;
	st.shared.f32 	[_ZZ18mse_forward_kernelPKfS0_PfiE15block_sum_array+672], %f338;
	st.shared.f32 	[_ZZ18mse_forward_kernelPKfS0_PfiE15block_sum_array+676], %f338;
	st.shared.f32 	[_ZZ18mse_forward_kernelPKfS0_PfiE15block_sum_array+680], %f338;
	st.shared.f32 	[_ZZ18mse_forward_kernelPKfS0_PfiE15block_sum_array+684], %f338;
	st.shared.f32 	[_ZZ18mse_forward_kernelPKfS0_PfiE15block_sum_array+688], %f338;
	st.shared.f32 	[_ZZ18mse_forward_kernelPKfS0_PfiE15block_sum_array+692], %f338;
	st.shared.f32 	[_ZZ18mse_forward_kernelPKfS0_PfiE15block_sum_array+696], %f338;
	st.shared.f32 	[_ZZ18mse_forward_kernelPKfS0_PfiE15block_sum_array+700], %f338;
	st.shared.f32 	[_ZZ18mse_forward_kernelPKfS0_PfiE15block_sum_array+704], %f338;
	st.shared.f32 	[_ZZ18mse_forward_kernelPKfS0_PfiE15block_sum_array+708], %f338;
	st.shared.f32 	[_ZZ18mse_forward_kernelPKfS0_PfiE15block_sum_array+712], %f338;
	st.shared.f32 	[_ZZ18mse_forward_kernelPKfS0_PfiE15block_sum_array+716], %f338;
	st.shared.f32 	[_ZZ18mse_forward_kernelPKfS0_PfiE15block_sum_array+720], %f338;
	st.shared.f32 	[_ZZ18mse_forward_kernelPKfS0_PfiE15block_sum_array+724], %f338;
	st.shared.f32 	[_ZZ18mse_forward_kernelPKfS0_PfiE15block_sum_array+728], %f338;
	st.shared.f32 	[_ZZ18mse_forward_kernelPKfS0_PfiE15block_sum_array+732], %f338;
	st.shared.f32 	[_ZZ18mse_forward_kernelPKfS0_PfiE15block_sum_array+736], %f338;
	st.shared.f32 	[_ZZ18mse_forward_kernelPKfS0_PfiE15block_sum_array+740], %f338;
	st.shared.f32 	[_ZZ18mse_forward_kernelPKfS0_PfiE15block_sum_array+744], %f338;
	st.shared.f32 	[_ZZ18mse_forward_kernelPKfS0_PfiE15block_sum_array+748], %f338;
	st.shared.f32 	[_ZZ18mse_forward_kernelPKfS0_PfiE15block_sum_array+752], %f338;
	st.shared.f32 	[_ZZ18mse_forward_kernelPKfS0_PfiE15block_sum_array+756], %f338;
	st.shared.f32 	[_ZZ18mse_forward_kernelPKfS0_PfiE15block_sum_array+760], %f338;
	st.shared.f32 	[_ZZ18mse_forward_kernelPKfS0_PfiE15block_sum_array+764], %f338;
	ld.shared.f32 	%f339, [_ZZ18mse_forward_kernelPKfS0_PfiE21cg_reduce_temp2_array+24];
	st.shared.f32 	[_ZZ18mse_forward_kernelPKfS0_PfiE15block_sum_array+768], %f339;
	st.shared.f32 	[_ZZ18mse_forward_kernelPKfS0_PfiE15block_sum_array+772], %f339;
	st.shared.f32 	[_ZZ18mse_forward_kernelPKfS0_PfiE15block_sum_array+776], %f339;
	st.shared.f32 	[_ZZ18mse_forward_kernelPKfS0_PfiE15block_sum_array+780], %f339;
	st.shared.f32 	[_ZZ18mse_forward_kernelPKfS0_PfiE15block_sum_array+784], %f339;
	st.shared.f32 	[_ZZ18mse_forward_kernelPKfS0_PfiE15block_sum_array+788], %f339;
	st.shared.f32 	[_ZZ18mse_forward_kernelPKfS0_PfiE15block_sum_array+792], %f339;
	st.shared.f32 	[_ZZ18mse_forward_kernelPKfS0_PfiE15block_sum_array+796], %f339;
	st.shared.f32 	[_ZZ18mse_forward_kernelPKfS0_PfiE15block_sum_array+800], %f339;
	st.shared.f32 	[_ZZ18mse_forward_kernelPKfS0_PfiE15block_sum_array+804], %f339;
	st.shared.f32 	[_ZZ18mse_forward_kernelPKfS0_PfiE15block_sum_array+808], %f339;
	st.shared.f32 	[_ZZ18mse_forward_kernelPKfS0_PfiE15block_sum_array+812], %f339;
	st.shared.f32 	[_ZZ18mse_forward_kernelPKfS0_PfiE15block_sum_array+816], %f339;
	st.shared.f32 	[_ZZ18mse_forward_kernelPKfS0_PfiE15block_sum_array+820], %f339;
	st.shared.f32 	[_ZZ18mse_forward_kernelPKfS0_PfiE15block_sum_array+824], %f339;
	st.shared.f32 	[_ZZ18mse_forward_kernelPKfS0_PfiE15block_sum_array+828], %f339;
	st.shared.f32 	[_ZZ18mse_forward_kernelPKfS0_PfiE15block_sum_array+832], %f339;
	st.shared.f32 	[_ZZ18mse_forward_kernelPKfS0_PfiE15block_sum_array+836], %f339;
	st.shared.f32 	[_ZZ18mse_forward_kernelPKfS0_PfiE15block_sum_array+840], %f339;
	st.shared.f32 	[_ZZ18mse_forward_kernelPKfS0_PfiE15block_sum_array+844], %f339;
	st.shared.f32 	[_ZZ18mse_forward_kernelPKfS0_PfiE15block_sum_array+848], %f339;
	st.shared.f32 	[_ZZ18mse_forward_kernelPKfS0_PfiE15block_sum_array+852], %f339;
	st.shared.f32 	[_ZZ18mse_forward_kernelPKfS0_PfiE15block_sum_array+856], %f339;
	st.shared.f32 	[_ZZ18mse_forward_kernelPKfS0_PfiE15block_sum_array+860], %f339;
	st.shared.f32 	[_ZZ18mse_forward_kernelPKfS0_PfiE15block_sum_array+864], %f339;
	st.shared.f32 	[_ZZ18mse_forward_kernelPKfS0_PfiE15block_sum_array+868], %f339;
	st.shared.f32 	[_ZZ18mse_forward_kernelPKfS0_PfiE15block_sum_array+872], %f339;
	st.shared.f32 	[_ZZ18mse_forward_kernelPKfS0_PfiE15block_sum_array+876], %f339;
	st.shared.f32 	[_ZZ18mse_forward_kernelPKfS0_PfiE15block_sum_array+880], %f339;
	st.shared.f32 	[_ZZ18mse_forward_kernelPKfS0_PfiE15block_sum_array+884], %f339;
	st.shared.f32 	[_ZZ18mse_forward_kernelPKfS0_PfiE15block_sum_array+888], %f339;
	st.shared.f32 	[_ZZ18mse_forward_kernelPKfS0_PfiE15block_sum_array+892], %f339;
	ld.shared.f32 	%f340, [_ZZ18mse_forward_kernelPKfS0_PfiE21cg_reduce_temp2_array+28];
	st.shared.f32 	[_ZZ18mse_forward_kernelPKfS0_PfiE15block_sum_array+896], %f340;
	st.shared.f32 	[_ZZ18mse_forward_kernelPKfS0_PfiE15block_sum_array+900], %f340;
	st.shared.f32 	[_ZZ18mse_forward_kernelPKfS0_PfiE15block_sum_array+904], %f340;
	st.shared.f32 	[_ZZ18mse_forward_kernelPKfS0_PfiE15block_sum_array+908], %f340;
	st.shared.f32 	[_ZZ18mse_forward_kernelPKfS0_PfiE15block_sum_array+912], %f340;
	st.shared.f32 	[_ZZ18mse_forward_kernelPKfS0_PfiE15block_sum_array+916], %f340;
	st.shared.f32 	[_ZZ18mse_forward_kernelPKfS0_PfiE15block_sum_array+920], %f340;
	st.shared.f32 	[_ZZ18mse_forward_kernelPKfS0_PfiE15block_sum_array+924], %f340;
	st.shared.f32 	[_ZZ18mse_forward_kernelPKfS0_PfiE15block_sum_array+928], %f340;
	st.shared.f32 	[_ZZ18mse_forward_kernelPKfS0_PfiE15block_sum_array+932], %f340;
	st.shared.f32 	[_ZZ18mse_forward_kernelPKfS0_PfiE15block_sum_array+936], %f340;
	st.shared.f32 	[_ZZ18mse_forward_kernelPKfS0_PfiE15block_sum_array+940], %f340;
	st.shared.f32 	[_ZZ18mse_forward_kernelPKfS0_PfiE15block_sum_array+944], %f340;
	st.shared.f32 	[_ZZ18mse_forward_kernelPKfS0_PfiE15block_sum_array+948], %f340;
	st.shared.f32 	[_ZZ18mse_forward_kernelPKfS0_PfiE15block_sum_array+952], %f340;
	st.shared.f32 	[_ZZ18mse_forward_kernelPKfS0_PfiE15block_sum_array+956], %f340;
	st.shared.f32 	[_ZZ18mse_forward_kernelPKfS0_PfiE15block_sum_array+960], %f340;
	st.shared.f32 	[_ZZ18mse_forward_kernelPKfS0_PfiE15block_sum_array+964], %f340;
	st.shared.f32 	[_ZZ18mse_forward_kernelPKfS0_PfiE15block_sum_array+968], %f340;
	st.shared.f32 	[_ZZ18mse_forward_kernelPKfS0_PfiE15block_sum_array+972], %f340;
	st.shared.f32 	[_ZZ18mse_forward_kernelPKfS0_PfiE15block_sum_array+976], %f340;
	st.shared.f32 	[_ZZ18mse_forward_kernelPKfS0_PfiE15block_sum_array+980], %f340;
	st.shared.f32 	[_ZZ18mse_forward_kernelPKfS0_PfiE15block_sum_array+984], %f340;
	st.shared.f32 	[_ZZ18mse_forward_kernelPKfS0_PfiE15block_sum_array+988], %f340;
	st.shared.f32 	[_ZZ18mse_forward_kernelPKfS0_PfiE15block_sum_array+992], %f340;
	st.shared.f32 	[_ZZ18mse_forward_kernelPKfS0_PfiE15block_sum_array+996], %f340;
	st.shared.f32 	[_ZZ18mse_forward_kernelPKfS0_PfiE15block_sum_array+1000], %f340;
	st.shared.f32 	[_ZZ18mse_forward_kernelPKfS0_PfiE15block_sum_array+1004], %f340;
	st.shared.f32 	[_ZZ18mse_forward_kernelPKfS0_PfiE15block_sum_array+1008], %f340;
	st.shared.f32 	[_ZZ18mse_forward_kernelPKfS0_PfiE15block_sum_array+1012], %f340;
	st.shared.f32 	[_ZZ18mse_forward_kernelPKfS0_PfiE15block_sum_array+1016], %f340;
	st.shared.f32 	[_ZZ18mse_forward_kernelPKfS0_PfiE15block_sum_array+1020], %f340;
	ret;

}


// ===== COMPILED SASS (sm_100) =====

	.target	sm_100

	.elftype	@"ET_EXEC"


//--------------------- .note.nv.tkinfo           --------------------------
	.section	.note.nv.tkinfo,"",@"SHT_NOTE"
	.sectionflags	@"SHF_NOTE_NV_TKINFO"
	.tkinfo
        /*0018*/ 	.word	0x00000002
        /*0030*/ 	.string	""
        /*0030*/ 	.string	"ptxas"
        /*0030*/ 	.string	"Cuda compilation tools, release 13.0, V13.0.88"
        /*0030*/ 	.string	"Build cuda_13.0.r13.0/compiler.36424714_0"
        /*0030*/ 	.string	"-arch sm_100 -m 64 "



//--------------------- .note.nv.cuinfo           --------------------------
	.section	.note.nv.cuinfo,"",@"SHT_NOTE"
	.sectionflags	@"SHF_NOTE_NV_CUINFO"
        /*0018*/ 	.short	0x0002
        /*001a*/ 	.short	0x0064
        /*001c*/ 	.short	0x0082
	.zero		2


//--------------------- .nv.info                  --------------------------
	.section	.nv.info,"",@"SHT_CUDA_INFO"
	.align	4


	//----- nvinfo : EIATTR_REGCOUNT
	.align		4
        /*0000*/ 	.byte	0x04, 0x2f
        /*0002*/ 	.short	(.L_1 - .L_0)
	.align		4
.L_0:
        /*0004*/ 	.word	index@(_Z18mse_forward_kernelPKfS0_Pfi)
        /*0008*/ 	.word	0x0000002a


	//----- nvinfo : EIATTR_FRAME_SIZE
	.align		4
.L_1:
        /*000c*/ 	.byte	0x04, 0x11
        /*000e*/ 	.short	(.L_3 - .L_2)
	.align		4
.L_2:
        /*0010*/ 	.word	index@($__internal_0_$__cuda_sm3x_div_rn_noftz_f32_slowpath)
        /*0014*/ 	.word	0x00000000


	//----- nvinfo : EIATTR_FRAME_SIZE
	.align		4
.L_3:
        /*0018*/ 	.byte	0x04, 0x11
        /*001a*/ 	.short	(.L_5 - .L_4)
	.align		4
.L_4:
        /*001c*/ 	.word	index@(_Z18mse_forward_kernelPKfS0_Pfi)
        /*0020*/ 	.word	0x00000000


	//----- nvinfo : EIATTR_MIN_STACK_SIZE
	.align		4
.L_5:
        /*0024*/ 	.byte	0x04, 0x12
        /*0026*/ 	.short	(.L_7 - .L_6)
	.align		4
.L_6:
        /*0028*/ 	.word	index@(_Z18mse_forward_kernelPKfS0_Pfi)
        /*002c*/ 	.word	0x00000000
.L_7:


//--------------------- .nv.compat                --------------------------
	.section	.nv.compat,"",@"SHT_CUDA_COMPAT_INFO"
	.align	4
        /*0000*/ 	.byte	0x02, 0x09, 0x00, 0x00, 0x02, 0x02, 0x01, 0x00, 0x02, 0x05, 0x05, 0x00, 0x03, 0x07, 0x01, 0x01
        /*0010*/ 	.byte	0x02, 0x03, 0x00, 0x00, 0x02, 0x06, 0x01, 0x00, 0x04, 0x0b, 0x08, 0x00, 0x01, 0x00, 0x00, 0x00
        /*0020*/ 	.byte	0x00, 0x00, 0x00, 0x00


//--------------------- .nv.info._Z18mse_forward_kernelPKfS0_Pfi --------------------------
	.section	.nv.info._Z18mse_forward_kernelPKfS0_Pfi,"",@"SHT_CUDA_INFO"
	.sectionflags	@""
	.align	4


	//----- nvinfo : EIATTR_CUDA_API_VERSION
	.align		4
        /*0000*/ 	.byte	0x04, 0x37
        /*0002*/ 	.short	(.L_9 - .L_8)
.L_8:
        /*0004*/ 	.word	0x00000082


	//----- nvinfo : EIATTR_KPARAM_INFO
	.align		4
.L_9:
        /*0008*/ 	.byte	0x04, 0x17
        /*000a*/ 	.short	(.L_11 - .L_10)
.L_10:
        /*000c*/ 	.word	0x00000000
        /*0010*/ 	.short	0x0003
        /*0012*/ 	.short	0x0018
        /*0014*/ 	.byte	0x00, 0xf0, 0x11, 0x00


	//----- nvinfo : EIATTR_KPARAM_INFO
	.align		4
.L_11:
        /*0018*/ 	.byte	0x04, 0x17
        /*001a*/ 	.short	(.L_13 - .L_12)
.L_12:
        /*001c*/ 	.word	0x00000000
        /*0020*/ 	.short	0x0002
        /*0022*/ 	.short	0x0010
        /*0024*/ 	.byte	0x00, 0xf5, 0x21, 0x00


	//----- nvinfo : EIATTR_KPARAM_INFO
	.align		4
.L_13:
        /*0028*/ 	.byte	0x04, 0x17
        /*002a*/ 	.short	(.L_15 - .L_14)
.L_14:
        /*002c*/ 	.word	0x00000000
        /*0030*/ 	.short	0x0001
        /*0032*/ 	.short	0x0008
        /*0034*/ 	.byte	0x00, 0xf5, 0x21, 0x00


	//----- nvinfo : EIATTR_KPARAM_INFO
	.align		4
.L_15:
        /*0038*/ 	.byte	0x04, 0x17
        /*003a*/ 	.short	(.L_17 - .L_16)
.L_16:
        /*003c*/ 	.word	0x00000000
        /*0040*/ 	.short	0x0000
        /*0042*/ 	.short	0x0000
        /*0044*/ 	.byte	0x00, 0xf5, 0x21, 0x00


	//----- nvinfo : EIATTR_SPARSE_MMA_MASK
	.align		4
.L_17:
        /*0048*/ 	.byte	0x03, 0x50
        /*004a*/ 	.short	0x0000


	//----- nvinfo : EIATTR_MAXREG_COUNT
	.align		4
        /*004c*/ 	.byte	0x03, 0x1b
        /*004e*/ 	.short	0x00ff


	//----- nvinfo : EIATTR_MERCURY_ISA_VERSION
	.align		4
        /*0050*/ 	.byte	0x03, 0x5f
        /*0052*/ 	.short	0x0101


	//----- nvinfo : EIATTR_VRC_CTA_INIT_COUNT
	.align		4
        /*0054*/ 	.byte	0x02, 0x4a
	.zero		1
	.zero		1


	//----- nvinfo : EIATTR_EXIT_INSTR_OFFSETS
	.align		4
        /*0058*/ 	.byte	0x04, 0x1c
        /*005a*/ 	.short	(.L_19 - .L_18)


	//   ....[0]....
.L_18:
        /*005c*/ 	.word	0x00003540


	//----- nvinfo : EIATTR_CRS_STACK_SIZE
	.align		4
.L_19:
        /*0060*/ 	.byte	0x04, 0x1e
        /*0062*/ 	.short	(.L_21 - .L_20)
.L_20:
        /*0064*/ 	.word	0x00000000


	//----- nvinfo : EIATTR_CBANK_PARAM_SIZE
	.align		4
.L_21:
        /*0068*/ 	.byte	0x03, 0x19
        /*006a*/ 	.short	0x001c


	//----- nvinfo : EIATTR_PARAM_CBANK
	.align		4
        /*006c*/ 	.byte	0x04, 0x0a
        /*006e*/ 	.short	(.L_23 - .L_22)
	.align		4
.L_22:
        /*0070*/ 	.word	index@(.nv.constant0._Z18mse_forward_kernelPKfS0_Pfi)
        /*0074*/ 	.short	0x0380
        /*0076*/ 	.short	0x001c


	//----- nvinfo : EIATTR_SW_WAR
	.align		4
.L_23:
        /*0078*/ 	.byte	0x04, 0x36
        /*007a*/ 	.short	(.L_25 - .L_24)
.L_24:
        /*007c*/ 	.word	0x00000008
.L_25:


//--------------------- .nv.callgraph             --------------------------
	.section	.nv.callgraph,"",@"SHT_CUDA_CALLGRAPH"
	.align	4
	.sectionentsize	8
	.align		4
        /*0000*/ 	.word	0x00000000
	.align		4
        /*0004*/ 	.word	0xffffffff
	.align		4
        /*0008*/ 	.word	0x00000000
	.align		4
        /*000c*/ 	.word	0xfffffffe
	.align		4
        /*0010*/ 	.word	0x00000000
	.align		4
        /*0014*/ 	.word	0xfffffffd
	.align		4
        /*0018*/ 	.word	0x00000000
	.align		4
        /*001c*/ 	.word	0xfffffffc


//--------------------- .text._Z18mse_forward_kernelPKfS0_Pfi --------------------------
	.section	.text._Z18mse_forward_kernelPKfS0_Pfi,"ax",@progbits
	.align	128
        .global         _Z18mse_forward_kernelPKfS0_Pfi
        .type           _Z18mse_forward_kernelPKfS0_Pfi,@function
        .size           _Z18mse_forward_kernelPKfS0_Pfi,(.L_x_20 - _Z18mse_forward_kernelPKfS0_Pfi)
        .other          _Z18mse_forward_kernelPKfS0_Pfi,@"STO_CUDA_ENTRY STV_DEFAULT"
_Z18mse_forward_kernelPKfS0_Pfi:
.text._Z18mse_forward_kernelPKfS0_Pfi:
[----:B------:R-:W-:Y:S01]  /*0000*/  LDC R1, c[0x0][0x37c] ;  /* 0x0000df00ff017b82 */ /* 0x000fe20000000800 */
[----:B------:R-:W0:Y:S07]  /*0010*/  LDCU.128 UR4, c[0x0][0x380] ;  /* 0x00007000ff0477ac */ /* 0x000e2e0008000c00 */
[----:B------:R-:W1:Y:S01]  /*0020*/  S2UR UR8, SR_CgaCtaId ;  /* 0x00000000000879c3 */ /* 0x000e620000008800 */
[----:B------:R-:W-:Y:S01]  /*0030*/  IMAD.MOV.U32 R0, RZ, RZ, RZ ;  /* 0x000000ffff007224 */ /* 0x000fe200078e00ff */
[----:B------:R-:W2:Y:S01]  /*0040*/  LDCU.64 UR14, c[0x0][0x358] ;  /* 0x00006b00ff0e77ac */ /* 0x000ea20008000a00 */
[----:B0-----:R-:W-:-:S02]  /*0050*/  UIADD3 UR11, UP0, UPT, UR4, 0x2000, URZ ;  /* 0x00002000040b7890 */ /* 0x001fc4000ff1e0ff */
[----:B------:R-:W-:Y:S01]  /*0060*/  UIADD3 UR9, UP1, UPT, UR6, 0x2000, URZ ;  /* 0x0000200006097890 */ /* 0x000fe2000ff3e0ff */
[----:B------:R-:W-:Y:S01]  /*0070*/  UMOV UR4, 0x400 ;  /* 0x0000040000047882 */ /* 0x000fe20000000000 */
[----:B------:R-:W-:Y:S02]  /*0080*/  UIADD3.X UR12, UPT, UPT, URZ, UR5, URZ, UP0, !UPT ;  /* 0x00000005ff0c7290 */ /* 0x000fe400087fe4ff */
[----:B------:R-:W-:Y:S02]  /*0090*/  UIADD3.X UR10, UPT, UPT, URZ, UR7, URZ, UP1, !UPT ;  /* 0x00000007ff0a7290 */ /* 0x000fe40008ffe4ff */
[----:B------:R-:W-:Y:S02]  /*00a0*/  UIADD3 UR5, UPT, UPT, UR4, 0x80, URZ ;  /* 0x0000008004057890 */ /* 0x000fe4000fffe0ff */
[----:B------:R-:W-:Y:S02]  /*00b0*/  UIADD3 UR6, UPT, UPT, UR4, 0x480, URZ ;  /* 0x0000048004067890 */ /* 0x000fe4000fffe0ff */
[----:B------:R-:W-:-:S02]  /*00c0*/  UIADD3 UR7, UPT, UPT, UR4, 0x880, URZ ;  /* 0x0000088004077890 */ /* 0x000fc4000fffe0ff */
[----:B------:R-:W-:Y:S02]  /*00d0*/  UIADD3 UR4, UPT, UPT, UR4, 0xc80, URZ ;  /* 0x00000c8004047890 */ /* 0x000fe4000fffe0ff */
[----:B-1----:R-:W-:Y:S02]  /*00e0*/  ULEA UR5, UR8, UR5, 0x18 ;  /* 0x0000000508057291 */ /* 0x002fe4000f8ec0ff */
[----:B------:R-:W-:Y:S02]  /*00f0*/  ULEA UR6, UR8, UR6, 0x18 ;  /* 0x0000000608067291 */ /* 0x000fe4000f8ec0ff */
[----:B------:R-:W-:Y:S02]  /*0100*/  ULEA UR7, UR8, UR7, 0x18 ;  /* 0x0000000708077291 */ /* 0x000fe4000f8ec0ff */
[----:B--2---:R-:W-:-:S12]  /*0110*/  ULEA UR4, UR8, UR4, 0x18 ;  /* 0x0000000408047291 */ /* 0x004fd8000f8ec0ff */
.L_x_6:
[----:B0-----:R-:W0:Y:S01]  /*0120*/  LDCU UR8, c[0x0][0x398] ;  /* 0x00007300ff0877ac */ /* 0x001e220008000800 */
[C---:B------:R-:W-:Y:S01]  /*0130*/  LEA R3, R0.reuse, UR5, 0x2 ;  /* 0x0000000500037c11 */ /* 0x040fe2000f8e10ff */
[----:B------:R-:W-:Y:S01]  /*0140*/  IMAD.MOV.U32 R10, RZ, RZ, 0x8 ;  /* 0x00000008ff0a7424 */ /* 0x000fe200078e00ff */
[----:B------:R-:W-:Y:S02]  /*0150*/  SHF.R.U32.HI R4, RZ, 0x5, R0 ;  /* 0x00000005ff047819 */ /* 0x000fe40000011600 */
[C---:B------:R-:W-:Y:S02]  /*0160*/  LEA R5, R0.reuse, UR6, 0x2 ;  /* 0x0000000600057c11 */ /* 0x040fe4000f8e10ff */
[C---:B------:R-:W-:Y:S01]  /*0170*/  LOP3.LUT R7, R0.reuse, 0x1f, RZ, 0xc0, !PT ;  /* 0x0000001f00077812 */ /* 0x040fe200078ec0ff */
[----:B------:R1:W-:Y:S01]  /*0180*/  STS [R3], R10 ;  /* 0x0000000a03007388 */ /* 0x0003e20000000800 */
[C---:B------:R-:W-:Y:S02]  /*0190*/  LEA R8, R0.reuse, UR7, 0x2 ;  /* 0x0000000700087c11 */ /* 0x040fe4000f8e10ff */
[----:B------:R-:W-:Y:S01]  /*01a0*/  LEA R6, R0, UR4, 0x2 ;  /* 0x0000000400067c11 */ /* 0x000fe2000f8e10ff */
[----:B------:R1:W-:Y:S01]  /*01b0*/  STS [R5], R4 ;  /* 0x0000000405007388 */ /* 0x0003e20000000800 */
[----:B------:R-:W-:-:S03]  /*01c0*/  LOP3.LUT R2, RZ, R0, RZ, 0x33, !PT ;  /* 0x00000000ff027212 */ /* 0x000fc600078e33ff */
[----:B------:R1:W-:Y:S01]  /*01d0*/  STS [R8], R7 ;  /* 0x0000000708007388 */ /* 0x0003e20000000800 */
[----:B0-----:R-:W-:-:S03]  /*01e0*/  ISETP.GE.AND P0, PT, R0, UR8, PT ;  /* 0x0000000800007c0c */ /* 0x001fc6000bf06270 */
[----:B------:R1:W-:Y:S01]  /*01f0*/  STS [R6], RZ ;  /* 0x000000ff06007388 */ /* 0x0003e20000000800 */
[----:B------:R-:W-:-:S09]  /*0200*/  IADD3 R2, PT, PT, R2, UR8, RZ ;  /* 0x0000000802027c10 */ /* 0x000fd2000fffe0ff */
[----:B-1----:R-:W-:Y:S05]  /*0210*/  @P0 BRA `(.L_x_0) ;  /* 0x0000000800e00947 */ /* 0x002fea0003800000 */
[C---:B------:R-:W-:Y:S01]  /*0220*/  ISETP.GE.U32.AND P0, PT, R2.reuse, 0xf00, PT ;  /* 0x00000f000200780c */ /* 0x040fe20003f06070 */
[----:B------:R-:W-:Y:S01]  /*0230*/  IMAD.MOV.U32 R15, RZ, RZ, RZ ;  /* 0x000000ffff0f7224 */ /* 0x000fe200078e00ff */
[----:B------:R-:W-:Y:S01]  /*0240*/  LEA.HI R7, R2, 0x1, RZ, 0x18 ;  /* 0x0000000102077811 */ /* 0x000fe200078fc0ff */
[----:B------:R-:W-:-:S03]  /*0250*/  IMAD.MOV.U32 R8, RZ, RZ, R0 ;  /* 0x000000ffff087224 */ /* 0x000fc600078e0000 */
[----:B------:R-:W-:-:S04]  /*0260*/  LOP3.LUT R22, R7, 0xf, RZ, 0xc0, !PT ;  /* 0x0000000f07167812 */ /* 0x000fc800078ec0ff */
[----:B------:R-:W-:-:S03]  /*0270*/  ISETP.NE.AND P1, PT, R22, RZ, PT ;  /* 0x000000ff1600720c */ /* 0x000fc60003f25270 */
[----:B------:R-:W-:Y:S10]  /*0280*/  @!P0 BRA `(.L_x_1) ;  /* 0x0000000400608947 */ /* 0x000ff40003800000 */
[----:B------:R-:W-:Y:S01]  /*0290*/  MOV R2, UR11 ;  /* 0x0000000b00027c02 */ /* 0x000fe20008000f00 */
[----:B------:R-:W-:Y:S01]  /*02a0*/  IMAD.U32 R3, RZ, RZ, UR12 ;  /* 0x0000000cff037e24 */ /* 0x000fe2000f8e00ff */
[----:B------:R-:W-:Y:S01]  /*02b0*/  MOV R5, UR10 ;  /* 0x0000000a00057c02 */ /* 0x000fe20008000f00 */
[----:B------:R-:W-:Y:S01]  /*02c0*/  IMAD.U32 R4, RZ, RZ, UR9 ;  /* 0x00000009ff047e24 */ /* 0x000fe2000f8e00ff */
[----:B------:R-:W-:Y:S01]  /*02d0*/  LOP3.LUT R9, R7, 0x1fffff0, RZ, 0xc0, !PT ;  /* 0x01fffff007097812 */ /* 0x000fe200078ec0ff */
[----:B------:R-:W-:Y:S01]  /*02e0*/  IMAD.WIDE.U32 R2, R0, 0x4, R2 ;  /* 0x0000000400027825 */ /* 0x000fe200078e0002 */
[----:B------:R-:W-:-:S03]  /*02f0*/  MOV R8, R0 ;  /* 0x0000000000087202 */ /* 0x000fc60000000f00 */
[----:B------:R-:W-:-:S04]  /*0300*/  IMAD.WIDE.U32 R4, R0, 0x4, R4 ;  /* 0x0000000400047825 */ /* 0x000fc800078e0004 */
[----:B------:R-:W-:Y:S01]  /*0310*/  IMAD.MOV.U32 R10, RZ, RZ, R2 ;  /* 0x000000ffff0a7224 */ /* 0x000fe200078e0002 */
[----:B------:R-:W-:Y:S01]  /*0320*/  MOV R2, R4 ;  /* 0x0000000400027202 */ /* 0x000fe20000000f00 */
[----:B------:R-:W-:Y:S02]  /*0330*/  IMAD.MOV.U32 R11, RZ, RZ, R3 ;  /* 0x000000ffff0b7224 */ /* 0x000fe400078e0003 */
[----:B------:R-:W-:Y:S02]  /*0340*/  IMAD.MOV.U32 R3, RZ, RZ, R5 ;  /* 0x000000ffff037224 */ /* 0x000fe400078e0005 */
[----:B------:R-:W-:Y:S02]  /*0350*/  IMAD.MOV.U32 R15, RZ, RZ, RZ ;  /* 0x000000ffff0f7224 */ /* 0x000fe400078e00ff */
[----:B------:R-:W-:-:S07]  /*0360*/  IMAD.MOV R9, RZ, RZ, -R9 ;  /* 0x000000ffff097224 */ /* 0x000fce00078e0a09 */
.L_x_2:
[----:B------:R-:W-:Y:S01]  /*0370*/  IMAD.MOV.U32 R4, RZ, RZ, R10 ;  /* 0x000000ffff047224 */ /* 0x000fe200078e000a */
[----:B------:R-:W-:Y:S01]  /*0380*/  MOV R5, R11 ;  /* 0x0000000b00057202 */ /* 0x000fe20000000f00 */
[----:B------:R-:W2:Y:S04]  /*0390*/  LDG.E R13, desc[UR14][R2.64+-0x2000] ;  /* 0xffe0000e020d7981 */ /* 0x000ea8000c1e1900 */
[----:B------:R-:W2:Y:S04]  /*03a0*/  LDG.E R12, desc[UR14][R4.64+-0x2000] ;  /* 0xffe0000e040c7981 */ /* 0x000ea8000c1e1900 */
[----:B------:R-:W3:Y:S04]  /*03b0*/  LDG.E R26, desc[UR14][R4.64+-0x1c00] ;  /* 0xffe4000e041a7981 */ /* 0x000ee8000c1e1900 */
[----:B------:R-:W3:Y:S04]  /*03c0*/  LDG.E R27, desc[UR14][R2.64+-0x1c00] ;  /* 0xffe4000e021b7981 */ /* 0x000ee8000c1e1900 */
[----:B------:R-:W4:Y:S04]  /*03d0*/  LDG.E R16, desc[UR14][R4.64+-0x1800] ;  /* 0xffe8000e04107981 */ /* 0x000f28000c1e1900 */
[----:B------:R-:W4:Y:S04]  /*03e0*/  LDG.E R17, desc[UR14][R2.64+-0x1800] ;  /* 0xffe8000e02117981 */ /* 0x000f28000c1e1900 */
[----:B------:R-:W5:Y:S04]  /*03f0*/  LDG.E R23, desc[UR14][R4.64+-0x1400] ;  /* 0xffec000e04177981 */ /* 0x000f68000c1e1900 */
[----:B------:R-:W5:Y:S04]  /*0400*/  LDG.E R24, desc[UR14][R2.64+-0x1400] ;  /* 0xffec000e02187981 */ /* 0x000f68000c1e1900 */
[----:B------:R-:W5:Y:S04]  /*0410*/  LDG.E R18, desc[UR14][R4.64+-0x1000] ;  /* 0xfff0000e04127981 */ /* 0x000f68000c1e1900 */
[----:B------:R-:W5:Y:S04]  /*0420*/  LDG.E R19, desc[UR14][R2.64+-0x1000] ;  /* 0xfff0000e02137981 */ /* 0x000f68000c1e1900 */
[----:B------:R-:W5:Y:S04]  /*0430*/  LDG.E R20, desc[UR14][R4.64+-0xc00] ;  /* 0xfff4000e04147981 */ /* 0x000f68000c1e1900 */
[----:B------:R-:W5:Y:S04]  /*0440*/  LDG.E R21, desc[UR14][R2.64+-0xc00] ;  /* 0xfff4000e02157981 */ /* 0x000f68000c1e1900 */
[----:B------:R-:W5:Y:S04]  /*0450*/  LDG.E R10, desc[UR14][R4.64+-0x800] ;  /* 0xfff8000e040a7981 */ /* 0x000f68000c1e1900 */
[----:B------:R-:W5:Y:S01]  /*0460*/  LDG.E R11, desc[UR14][R2.64+-0x800] ;  /* 0xfff8000e020b7981 */ /* 0x000f62000c1e1900 */
[----:B--2---:R-:W-:-:S03]  /*0470*/  FADD R14, R12, -R13 ;  /* 0x8000000d0c0e7221 */ /* 0x004fc60000000000 */
[----:B------:R-:W2:Y:S04]  /*0480*/  LDG.E R12, desc[UR14][R4.64+-0x400] ;  /* 0xfffc000e040c7981 */ /* 0x000ea8000c1e1900 */
[----:B------:R-:W2:Y:S01]  /*0490*/  LDG.E R13, desc[UR14][R2.64+-0x400] ;  /* 0xfffc000e020d7981 */ /* 0x000ea2000c1e1900 */
[----:B------:R-:W-:-:S03]  /*04a0*/  FFMA R25, R14, R14, R15 ;  /* 0x0000000e0e197223 */ /* 0x000fc6000000000f */
[----:B------:R-:W2:Y:S04]  /*04b0*/  LDG.E R14, desc[UR14][R4.64] ;  /* 0x0000000e040e7981 */ /* 0x000ea8000c1e1900 */
[----:B------:R-:W2:Y:S01]  /*04c0*/  LDG.E R15, desc[UR14][R2.64] ;  /* 0x0000000e020f7981 */ /* 0x000ea2000c1e1900 */
[----:B---3--:R-:W-:Y:S01]  /*04d0*/  FADD R26, R26, -R27 ;  /* 0x8000001b1a1a7221 */ /* 0x008fe20000000000 */
[----:B----4-:R-:W-:Y:S02]  /*04e0*/  FADD R16, R16, -R17 ;  /* 0x8000001110107221 */ /* 0x010fe40000000000 */
[----:B------:R-:W3:Y:S01]  /*04f0*/  LDG.E R17, desc[UR14][R2.64+0x400] ;  /* 0x0004000e02117981 */ /* 0x000ee2000c1e1900 */
[----:B------:R-:W-:-:S04]  /*0500*/  FFMA R25, R26, R26, R25 ;  /* 0x0000001a1a197223 */ /* 0x000fc80000000019 */
[----:B------:R-:W-:Y:S01]  /*0510*/  FFMA R25, R16, R16, R25 ;  /* 0x0000001010197223 */ /* 0x000fe20000000019 */
[----:B-----5:R-:W-:Y:S01]  /*0520*/  FADD R24, R23, -R24 ;  /* 0x8000001817187221 */ /* 0x020fe20000000000 */
[----:B------:R-:W3:Y:S03]  /*0530*/  LDG.E R16, desc[UR14][R4.64+0x400] ;  /* 0x0004000e04107981 */ /* 0x000ee6000c1e1900 */
[----:B------:R-:W-:Y:S01]  /*0540*/  FFMA R25, R24, R24, R25 ;  /* 0x0000001818197223 */ /* 0x000fe20000000019 */
[----:B------:R-:W4:Y:S01]  /*0550*/  LDG.E R23, desc[UR14][R2.64+0x1400] ;  /* 0x0014000e02177981 */ /* 0x000f22000c1e1900 */
[----:B------:R-:W-:-:S03]  /*0560*/  FADD R24, R18, -R19 ;  /* 0x8000001312187221 */ /* 0x000fc60000000000 */
[----:B------:R-:W5:Y:S01]  /*0570*/  LDG.E R19, desc[UR14][R4.64+0x800] ;  /* 0x0008000e04137981 */ /* 0x000f62000c1e1900 */
[----:B------:R-:W-:-:S03]  /*0580*/  FFMA R25, R24, R24, R25 ;  /* 0x0000001818197223 */ /* 0x000fc60000000019 */
[----:B------:R-:W5:Y:S01]  /*0590*/  LDG.E R18, desc[UR14][R2.64+0x800] ;  /* 0x0008000e02127981 */ /* 0x000f62000c1e1900 */
[----:B------:R-:W-:-:S03]  /*05a0*/  FADD R24, R20, -R21 ;  /* 0x8000001514187221 */ /* 0x000fc60000000000 */
[----:B------:R-:W4:Y:S01]  /*05b0*/  LDG.E R21, desc[UR14][R4.64+0xc00] ;  /* 0x000c000e04157981 */ /* 0x000f22000c1e1900 */
[----:B------:R-:W-:-:S03]  /*05c0*/  FFMA R25, R24, R24, R25 ;  /* 0x0000001818197223 */ /* 0x000fc60000000019 */
[----:B------:R-:W4:Y:S01]  /*05d0*/  LDG.E R20, desc[UR14][R2.64+0xc00] ;  /* 0x000c000e02147981 */ /* 0x000f22000c1e1900 */
[----:B------:R-:W-:-:S03]  /*05e0*/  FADD R24, R10, -R11 ;  /* 0x8000000b0a187221 */ /* 0x000fc60000000000 */
[----:B------:R-:W4:Y:S04]  /*05f0*/  LDG.E R10, desc[UR14][R4.64+0x1000] ;  /* 0x0010000e040a7981 */ /* 0x000f28000c1e1900 */
[----:B------:R-:W4:Y:S01]  /*0600*/  LDG.E R11, desc[UR14][R2.64+0x1000] ;  /* 0x0010000e020b7981 */ /* 0x000f22000c1e1900 */
[----:B------:R-:W-:-:S03]  /*0610*/  FFMA R25, R24, R24, R25 ;  /* 0x0000001818197223 */ /* 0x000fc60000000019 */
[----:B------:R-:W4:Y:S01]  /*0620*/  LDG.E R24, desc[UR14][R4.64+0x1400] ;  /* 0x0014000e04187981 */ /* 0x000f22000c1e1900 */
[----:B--2---:R-:W-:-:S03]  /*0630*/  FADD R26, R12, -R13 ;  /* 0x8000000d0c1a7221 */ /* 0x004fc60000000000 */
[----:B------:R-:W2:Y:S01]  /*0640*/  LDG.E R13, desc[UR14][R4.64+0x1800] ;  /* 0x0018000e040d7981 */ /* 0x000ea2000c1e1900 */
[----:B------:R-:W-:-:S03]  /*0650*/  FFMA R25, R26, R26, R25 ;  /* 0x0000001a1a197223 */ /* 0x000fc60000000019 */
[----:B------:R-:W2:Y:S01]  /*0660*/  LDG.E R12, desc[UR14][R2.64+0x1800] ;  /* 0x0018000e020c7981 */ /* 0x000ea2000c1e1900 */
[----:B------:R-:W-:-:S03]  /*0670*/  FADD R26, R14, -R15 ;  /* 0x8000000f0e1a7221 */ /* 0x000fc60000000000 */
[----:B------:R-:W2:Y:S04]  /*0680*/  LDG.E R14, desc[UR14][R4.64+0x1c00] ;  /* 0x001c000e040e7981 */ /* 0x000ea8000c1e1900 */
[----:B------:R0:W2:Y:S01]  /*0690*/  LDG.E R15, desc[UR14][R2.64+0x1c00] ;  /* 0x001c000e020f7981 */ /* 0x0000a2000c1e1900 */
[----:B------:R-:W-:Y:S01]  /*06a0*/  FFMA R25, R26, R26, R25 ;  /* 0x0000001a1a197223 */ /* 0x000fe20000000019 */
[----:B---3--:R-:W-:-:S04]  /*06b0*/  FADD R16, R16, -R17 ;  /* 0x8000001110107221 */ /* 0x008fc80000000000 */
[----:B------:R-:W-:Y:S01]  /*06c0*/  FFMA R25, R16, R16, R25 ;  /* 0x0000001010197223 */ /* 0x000fe20000000019 */
[----:B------:R-:W-:Y:S02]  /*06d0*/  VIADD R9, R9, 0x10 ;  /* 0x0000001009097836 */ /* 0x000fe40000000000 */
[----:B-----5:R-:W-:-:S04]  /*06e0*/  FADD R18, R19, -R18 ;  /* 0x8000001213127221 */ /* 0x020fc80000000000 */
[----:B------:R-:W-:Y:S01]  /*06f0*/  FFMA R25, R18, R18, R25 ;  /* 0x0000001212197223 */ /* 0x000fe20000000019 */
[----:B----4-:R-:W-:Y:S01]  /*0700*/  FADD R20, R21, -R20 ;  /* 0x8000001415147221 */ /* 0x010fe20000000000 */
[----:B------:R-:W-:-:S03]  /*0710*/  ISETP.NE.AND P0, PT, R9, RZ, PT ;  /* 0x000000ff0900720c */ /* 0x000fc60003f05270 */
[----:B------:R-:W-:Y:S01]  /*0720*/  FFMA R25, R20, R20, R25 ;  /* 0x0000001414197223 */ /* 0x000fe20000000019 */
[----:B------:R-:W-:-:S04]  /*0730*/  FADD R10, R10, -R11 ;  /* 0x8000000b0a0a7221 */ /* 0x000fc80000000000 */
[----:B------:R-:W-:Y:S01]  /*0740*/  FFMA R25, R10, R10, R25 ;  /* 0x0000000a0a197223 */ /* 0x000fe20000000019 */
[----:B------:R-:W-:Y:S01]  /*0750*/  FADD R24, R24, -R23 ;  /* 0x8000001718187221 */ /* 0x000fe20000000000 */
[----:B------:R-:W-:-:S03]  /*0760*/  IADD3 R10, P2, PT, R4, 0x4000, RZ ;  /* 0x00004000040a7810 */ /* 0x000fc60007f5e0ff */
[----:B------:R-:W-:Y:S01]  /*0770*/  FFMA R25, R24, R24, R25 ;  /* 0x0000001818197223 */ /* 0x000fe20000000019 */
[----:B0-----:R-:W-:Y:S01]  /*0780*/  IADD3 R2, P3, PT, R2, 0x4000, RZ ;  /* 0x0000400002027810 */ /* 0x001fe20007f7e0ff */
[----:B------:R-:W-:Y:S02]  /*0790*/  IMAD.X R11, RZ, RZ, R5, P2 ;  /* 0x000000ffff0b7224 */ /* 0x000fe400010e0605 */
[----:B------:R-:W-:Y:S01]  /*07a0*/  VIADD R8, R8, 0x1000 ;  /* 0x0000100008087836 */ /* 0x000fe20000000000 */
[----:B------:R-:W-:Y:S01]  /*07b0*/  IADD3.X R3, PT, PT, RZ, R3, RZ, P3, !PT ;  /* 0x00000003ff037210 */ /* 0x000fe20001ffe4ff */
[----:B--2---:R-:W-:-:S04]  /*07c0*/  FADD R12, R13, -R12 ;  /* 0x8000000c0d0c7221 */ /* 0x004fc80000000000 */
[----:B------:R-:W-:Y:S01]  /*07d0*/  FFMA R25, R12, R12, R25 ;  /* 0x0000000c0c197223 */ /* 0x000fe20000000019 */
[----:B------:R-:W-:-:S04]  /*07e0*/  FADD R14, R14, -R15 ;  /* 0x8000000f0e0e7221 */ /* 0x000fc80000000000 */
[----:B------:R-:W-:Y:S01]  /*07f0*/  FFMA R15, R14, R14, R25 ;  /* 0x0000000e0e0f7223 */ /* 0x000fe20000000019 */
[----:B------:R-:W-:Y:S06]  /*0800*/  @P0 BRA `(.L_x_2) ;  /* 0xfffffff800d80947 */ /* 0x000fec000383ffff */
.L_x_1:
[----:B------:R-:W-:Y:S01]  /*0810*/  LOP3.LUT R23, R7, 0x7, RZ, 0xc0, !PT ;  /* 0x0000000707177812 */ /* 0x000fe200078ec0ff */
[----:B------:R-:W-:Y:S06]  /*0820*/  @!P1 BRA `(.L_x_3) ;  /* 0x0000000400589947 */ /* 0x000fec0003800000 */
[----:B------:R-:W-:Y:S02]  /*0830*/  ISETP.GE.U32.AND P0, PT, R22, 0x8, PT ;  /* 0x000000081600780c */ /* 0x000fe40003f06070 */
[----:B------:R-:W-:-:S11]  /*0840*/  ISETP.NE.AND P1, PT, R23, RZ, PT ;  /* 0x000000ff1700720c */ /* 0x000fd60003f25270 */
[----:B------:R-:W-:Y:S05]  /*0850*/  @!P0 BRA `(.L_x_4) ;  /* 0x0000000000948947 */ /* 0x000fea0003800000 */
[----:B------:R-:W0:Y:S08]  /*0860*/  LDC.64 R2, c[0x0][0x380] ;  /* 0x0000e000ff027b82 */ /* 0x000e300000000a00 */
[----:B------:R-:W1:Y:S01]  /*0870*/  LDC.64 R4, c[0x0][0x388] ;  /* 0x0000e200ff047b82 */ /* 0x000e620000000a00 */
[----:B0-----:R-:W-:-:S05]  /*0880*/  IMAD.WIDE.U32 R2, R8, 0x4, R2 ;  /* 0x0000000408027825 */ /* 0x001fca00078e0002 */
[----:B------:R-:W2:Y:S01]  /*0890*/  LDG.E R22, desc[UR14][R2.64] ;  /* 0x0000000e02167981 */ /* 0x000ea2000c1e1900 */
[----:B-1----:R-:W-:-:S03]  /*08a0*/  IMAD.WIDE.U32 R4, R8, 0x4, R4 ;  /* 0x0000000408047825 */ /* 0x002fc600078e0004 */
[----:B------:R-:W3:Y:S04]  /*08b0*/  LDG.E R24, desc[UR14][R2.64+0x400] ;  /* 0x0004000e02187981 */ /* 0x000ee8000c1e1900 */
[----:B------:R-:W2:Y:S04]  /*08c0*/  LDG.E R25, desc[UR14][R4.64] ;  /* 0x0000000e04197981 */ /* 0x000ea8000c1e1900 */
        /* <DEDUP_REMOVED lines=13> */
[----:B------:R-:W-:-:S02]  /*09a0*/  VIADD R8, R8, 0x800 ;  /* 0x0000080008087836 */ /* 0x000fc40000000000 */
[----:B--2---:R-:W-:-:S04]  /*09b0*/  FADD R22, R22, -R25 ;  /* 0x8000001916167221 */ /* 0x004fc80000000000 */
[----:B------:R-:W-:Y:S01]  /*09c0*/  FFMA R15, R22, R22, R15 ;  /* 0x00000016160f7223 */ /* 0x000fe2000000000f */
[----:B---3--:R-:W-:-:S04]  /*09d0*/  FADD R24, R24, -R27 ;  /* 0x8000001b18187221 */ /* 0x008fc80000000000 */
[----:B------:R-:W-:Y:S01]  /*09e0*/  FFMA R15, R24, R24, R15 ;  /* 0x00000018180f7223 */ /* 0x000fe2000000000f */
[----:B----4-:R-:W-:-:S04]  /*09f0*/  FADD R18, R18, -R19 ;  /* 0x8000001312127221 */ /* 0x010fc80000000000 */
[----:B------:R-:W-:Y:S01]  /*0a00*/  FFMA R15, R18, R18, R15 ;  /* 0x00000012120f7223 */ /* 0x000fe2000000000f */
[----:B-----5:R-:W-:-:S04]  /*0a10*/  FADD R16, R17, -R16 ;  /* 0x8000001011107221 */ /* 0x020fc80000000000 */
[----:B------:R-:W-:Y:S01]  /*0a20*/  FFMA R15, R16, R16, R15 ;  /* 0x00000010100f7223 */ /* 0x000fe2000000000f */
[----:B------:R-:W-:-:S04]  /*0a30*/  FADD R14, R14, -R13 ;  /* 0x8000000d0e0e7221 */ /* 0x000fc80000000000 */
[----:B------:R-:W-:Y:S01]  /*0a40*/  FFMA R15, R14, R14, R15 ;  /* 0x0000000e0e0f7223 */ /* 0x000fe2000000000f */
[----:B------:R-:W-:-:S04]  /*0a50*/  FADD R12, R12, -R11 ;  /* 0x8000000b0c0c7221 */ /* 0x000fc80000000000 */
[----:B------:R-:W-:Y:S01]  /*0a60*/  FFMA R15, R12, R12, R15 ;  /* 0x0000000c0c0f7223 */ /* 0x000fe2000000000f */
[----:B------:R-:W-:-:S04]  /*0a70*/  FADD R10, R10, -R9 ;  /* 0x800000090a0a7221 */ /* 0x000fc80000000000 */
[----:B------:R-:W-:Y:S01]  /*0a80*/  FFMA R15, R10, R10, R15 ;  /* 0x0000000a0a0f7223 */ /* 0x000fe2000000000f */
[----:B------:R-:W-:-:S04]  /*0a90*/  FADD R20, R20, -R21 ;  /* 0x8000001514147221 */ /* 0x000fc80000000000 */
[----:B------:R-:W-:-:S07]  /*0aa0*/  FFMA R15, R20, R20, R15 ;  /* 0x00000014140f7223 */ /* 0x000fce000000000f */
.L_x_4:
[----:B------:R-:W-:Y:S05]  /*0ab0*/  @!P1 BRA `(.L_x_3) ;  /* 0x0000000000b49947 */ /* 0x000fea0003800000 */
[----:B------:R-:W-:Y:S02]  /*0ac0*/  ISETP.GE.U32.AND P0, PT, R23, 0x4, PT ;  /* 0x000000041700780c */ /* 0x000fe40003f06070 */
[----:B------:R-:W-:-:S04]  /*0ad0*/  LOP3.LUT R7, R7, 0x3, RZ, 0xc0, !PT ;  /* 0x0000000307077812 */ /* 0x000fc800078ec0ff */
[----:B------:R-:W-:-:S07]  /*0ae0*/  ISETP.NE.AND P1, PT, R7, RZ, PT ;  /* 0x000000ff0700720c */ /* 0x000fce0003f25270 */
[----:B------:R-:W-:Y:S06]  /*0af0*/  @!P0 BRA `(.L_x_5) ;  /* 0x0000000000548947 */ /* 0x000fec0003800000 */
        /* <DEDUP_REMOVED lines=11> */
[----:B------:R-:W5:Y:S01]  /*0bb0*/  LDG.E R17, desc[UR14][R4.64+0xc00] ;  /* 0x000c000e04117981 */ /* 0x000f62000c1e1900 */
[----:B------:R-:W-:Y:S01]  /*0bc0*/  IADD3 R8, PT, PT, R8, 0x400, RZ ;  /* 0x0000040008087810 */ /* 0x000fe20007ffe0ff */
[----:B--2---:R-:W-:-:S04]  /*0bd0*/  FADD R10, R9, -R10 ;  /* 0x8000000a090a7221 */ /* 0x004fc80000000000 */
[----:B------:R-:W-:Y:S01]  /*0be0*/  FFMA R10, R10, R10, R15 ;  /* 0x0000000a0a0a7223 */ /* 0x000fe2000000000f */
[----:B---3--:R-:W-:-:S04]  /*0bf0*/  FADD R11, R11, -R12 ;  /* 0x8000000c0b0b7221 */ /* 0x008fc80000000000 */
[----:B------:R-:W-:Y:S01]  /*0c00*/  FFMA R10, R11, R11, R10 ;  /* 0x0000000b0b0a7223 */ /* 0x000fe2000000000a */
[----:B----4-:R-:W-:-:S04]  /*0c10*/  FADD R13, R13, -R14 ;  /* 0x8000000e0d0d7221 */ /* 0x010fc80000000000 */
[----:B------:R-:W-:Y:S01]  /*0c20*/  FFMA R10, R13, R13, R10 ;  /* 0x0000000d0d0a7223 */ /* 0x000fe2000000000a */
[----:B-----5:R-:W-:-:S04]  /*0c30*/  FADD R17, R16, -R17 ;  /* 0x8000001110117221 */ /* 0x020fc80000000000 */
[----:B------:R-:W-:-:S07]  /*0c40*/  FFMA R15, R17, R17, R10 ;  /* 0x00000011110f7223 */ /* 0x000fce000000000a */
.L_x_5:
[----:B------:R-:W-:Y:S05]  /*0c50*/  @!P1 BRA `(.L_x_3) ;  /* 0x00000000004c9947 */ /* 0x000fea0003800000 */
[----:B------:R-:W0:Y:S08]  /*0c60*/  LDC.64 R2, c[0x0][0x380] ;  /* 0x0000e000ff027b82 */ /* 0x000e300000000a00 */
[----:B------:R-:W1:Y:S01]  /*0c70*/  LDC.64 R4, c[0x0][0x388] ;  /* 0x0000e200ff047b82 */ /* 0x000e620000000a00 */
[----:B0-----:R-:W-:-:S04]  /*0c80*/  IMAD.WIDE.U32 R2, R8, 0x4, R2 ;  /* 0x0000000408027825 */ /* 0x001fc800078e0002 */
[----:B-1----:R-:W-:Y:S02]  /*0c90*/  IMAD.WIDE.U32 R4, R8, 0x4, R4 ;  /* 0x0000000408047825 */ /* 0x002fe400078e0004 */
[----:B------:R-:W2:Y:S04]  /*0ca0*/  LDG.E R8, desc[UR14][R2.64] ;  /* 0x0000000e02087981 */ /* 0x000ea8000c1e1900 */
[----:B------:R-:W2:Y:S01]  /*0cb0*/  LDG.E R9, desc[UR14][R4.64] ;  /* 0x0000000e04097981 */ /* 0x000ea2000c1e1900 */
[----:B------:R-:W-:Y:S01]  /*0cc0*/  ISETP.NE.AND P0, PT, R7, 0x1, PT ;  /* 0x000000010700780c */ /* 0x000fe20003f05270 */
[----:B--2---:R-:W-:-:S04]  /*0cd0*/  FADD R8, R8, -R9 ;  /* 0x8000000908087221 */ /* 0x004fc80000000000 */
[----:B------:R-:W-:-:S08]  /*0ce0*/  FFMA R15, R8, R8, R15 ;  /* 0x00000008080f7223 */ /* 0x000fd0000000000f */
[----:B------:R-:W-:Y:S05]  /*0cf0*/  @!P0 BRA `(.L_x_3) ;  /* 0x0000000000248947 */ /* 0x000fea0003800000 */
[----:B------:R-:W-:Y:S01]  /*0d00*/  ISETP.NE.AND P0, PT, R7, 0x2, PT ;  /* 0x000000020700780c */ /* 0x000fe20003f05270 */
[----:B------:R-:W2:Y:S04]  /*0d10*/  LDG.E R8, desc[UR14][R4.64+0x400] ;  /* 0x0004000e04087981 */ /* 0x000ea8000c1e1900 */
[----:B------:R-:W2:Y:S08]  /*0d20*/  LDG.E R7, desc[UR14][R2.64+0x400] ;  /* 0x0004000e02077981 */ /* 0x000eb0000c1e1900 */
[----:B------:R-:W3:Y:S04]  /*0d30*/  @P0 LDG.E R9, desc[UR14][R2.64+0x800] ;  /* 0x0008000e02090981 */ /* 0x000ee8000c1e1900 */
[----:B------:R-:W3:Y:S01]  /*0d40*/  @P0 LDG.E R10, desc[UR14][R4.64+0x800] ;  /* 0x0008000e040a0981 */ /* 0x000ee2000c1e1900 */
[----:B--2---:R-:W-:-:S04]  /*0d50*/  FADD R8, R7, -R8 ;  /* 0x8000000807087221 */ /* 0x004fc80000000000 */
[----:B------:R-:W-:Y:S01]  /*0d60*/  FFMA R15, R8, R8, R15 ;  /* 0x00000008080f7223 */ /* 0x000fe2000000000f */
[----:B---3--:R-:W-:-:S04]  /*0d70*/  @P0 FADD R10, R9, -R10 ;  /* 0x8000000a090a0221 */ /* 0x008fc80000000000 */
[----:B------:R-:W-:-:S07]  /*0d80*/  @P0 FFMA R15, R10, R10, R15 ;  /* 0x0000000a0a0f0223 */ /* 0x000fce000000000f */
.L_x_3:
[----:B------:R0:W-:Y:S02]  /*0d90*/  STS [R6], R15 ;  /* 0x0000000f06007388 */ /* 0x0001e40000000800 */
.L_x_0:
[----:B------:R-:W-:-:S05]  /*0da0*/  VIADD R0, R0, 0x1 ;  /* 0x0000000100007836 */ /* 0x000fca0000000000 */
[----:B------:R-:W-:-:S13]  /*0db0*/  ISETP.NE.AND P0, PT, R0, 0x100, PT ;  /* 0x000001000000780c */ /* 0x000fda0003f05270 */
[----:B------:R-:W-:Y:S05]  /*0dc0*/  @P0 BRA `(.L_x_6) ;  /* 0xfffffff000d40947 */ /* 0x000fea000383ffff */
[----:B------:R-:W1:Y:S01]  /*0dd0*/  S2UR UR11, SR_CgaCtaId ;  /* 0x00000000000b79c3 */ /* 0x000e620000008800 */
[----:B------:R-:W-:Y:S01]  /*0de0*/  UMOV UR10, 0x400 ;  /* 0x00000400000a7882 */ /* 0x000fe20000000000 */
[----:B------:R-:W-:Y:S01]  /*0df0*/  IMAD.MOV.U32 R0, RZ, RZ, 0x40 ;  /* 0x00000040ff007424 */ /* 0x000fe200078e00ff */
[----:B------:R-:W-:-:S04]  /*0e00*/  UIADD3 UR8, UPT, UPT, UR10, 0x1080, URZ ;  /* 0x000010800a087890 */ /* 0x000fc8000fffe0ff */
[----:B-1----:R-:W-:-:S07]  /*0e10*/  ULEA UR8, UR11, UR8, 0x18 ;  /* 0x000000080b087291 */ /* 0x002fce000f8ec0ff */
[----:B------:R-:W-:-:S05]  /*0e20*/  UMOV UR9, UR8 ;  /* 0x0000000800097c82 */ /* 0x000fca0008000000 */
.L_x_7:
[----:B0-----:R-:W0:Y:S04]  /*0e30*/  LDS.128 R12, [R0+UR4+-0x40] ;  /* 0xffffc004000c7984 */ /* 0x001e280008000c00 */
[----:B-1----:R-:W1:Y:S04]  /*0e40*/  LDS.128 R16, [R0+UR4+-0x30] ;  /* 0xffffd00400107984 */ /* 0x002e680008000c00 */
[----:B------:R-:W2:Y:S04]  /*0e50*/  LDS.128 R8, [R0+UR4+-0x20] ;  /* 0xffffe00400087984 */ /* 0x000ea80008000c00 */
[----:B------:R-:W3:Y:S01]  /*0e60*/  LDS.128 R4, [R0+UR4+-0x10] ;  /* 0xfffff00400047984 */ /* 0x000ee20008000c00 */
[----:B0-----:R-:W-:-:S04]  /*0e70*/  FADD R12, RZ, R12 ;  /* 0x0000000cff0c7221 */ /* 0x001fc80000000000 */
[----:B------:R-:W-:-:S04]  /*0e80*/  FADD R13, R12, R13 ;  /* 0x0000000d0c0d7221 */ /* 0x000fc80000000000 */
[----:B------:R-:W-:-:S04]  /*0e90*/  FADD R14, R13, R14 ;  /* 0x0000000e0d0e7221 */ /* 0x000fc80000000000 */
[----:B------:R-:W-:-:S04]  /*0ea0*/  FADD R15, R14, R15 ;  /* 0x0000000f0e0f7221 */ /* 0x000fc80000000000 */
[----:B-1----:R-:W-:Y:S02]  /*0eb0*/  FADD R16, R15, R16 ;  /* 0x000000100f107221 */ /* 0x002fe40000000000 */
[----:B------:R-:W0:Y:S02]  /*0ec0*/  LDS.128 R12, [R0+UR4] ;  /* 0x00000004000c7984 */ /* 0x000e240008000c00 */
[----:B------:R-:W-:-:S04]  /*0ed0*/  FADD R17, R16, R17 ;  /* 0x0000001110117221 */ /* 0x000fc80000000000 */
[----:B------:R-:W-:-:S04]  /*0ee0*/  FADD R18, R17, R18 ;  /* 0x0000001211127221 */ /* 0x000fc80000000000 */
[----:B------:R-:W-:-:S04]  /*0ef0*/  FADD R19, R18, R19 ;  /* 0x0000001312137221 */ /* 0x000fc80000000000 */
[----:B--2---:R-:W-:Y:S02]  /*0f00*/  FADD R8, R19, R8 ;  /* 0x0000000813087221 */ /* 0x004fe40000000000 */
[----:B------:R-:W1:Y:S02]  /*0f10*/  LDS.128 R16, [R0+UR4+0x10] ;  /* 0x0000100400107984 */ /* 0x000e640008000c00 */
[----:B------:R-:W-:-:S04]  /*0f20*/  FADD R9, R8, R9 ;  /* 0x0000000908097221 */ /* 0x000fc80000000000 */
[----:B------:R-:W-:-:S04]  /*0f30*/  FADD R10, R9, R10 ;  /* 0x0000000a090a7221 */ /* 0x000fc80000000000 */
[----:B------:R-:W-:-:S04]  /*0f40*/  FADD R11, R10, R11 ;  /* 0x0000000b0a0b7221 */ /* 0x000fc80000000000 */
[----:B---3--:R-:W-:Y:S02]  /*0f50*/  FADD R4, R11, R4 ;  /* 0x000000040b047221 */ /* 0x008fe40000000000 */
[----:B------:R-:W2:Y:S02]  /*0f60*/  LDS.128 R8, [R0+UR4+0x20] ;  /* 0x0000200400087984 */ /* 0x000ea40008000c00 */
[----:B------:R-:W-:-:S04]  /*0f70*/  FADD R5, R4, R5 ;  /* 0x0000000504057221 */ /* 0x000fc80000000000 */
[----:B------:R-:W-:-:S04]  /*0f80*/  FADD R6, R5, R6 ;  /* 0x0000000605067221 */ /* 0x000fc80000000000 */
[----:B------:R-:W-:-:S04]  /*0f90*/  FADD R7, R6, R7 ;  /* 0x0000000706077221 */ /* 0x000fc80000000000 */
[----:B0-----:R-:W-:Y:S02]  /*0fa0*/  FADD R12, R7, R12 ;  /* 0x0000000c070c7221 */ /* 0x001fe40000000000 */
[----:B------:R0:W3:Y:S02]  /*0fb0*/  LDS.128 R4, [R0+UR4+0x30] ;  /* 0x0000300400047984 */ /* 0x0000e40008000c00 */
[----:B------:R-:W-:-:S04]  /*0fc0*/  FADD R13, R12, R13 ;  /* 0x0000000d0c0d7221 */ /* 0x000fc80000000000 */
[----:B------:R-:W-:Y:S01]  /*0fd0*/  FADD R14, R13, R14 ;  /* 0x0000000e0d0e7221 */ /* 0x000fe20000000000 */
[----:B0-----:R-:W-:-:S03]  /*0fe0*/  IADD3 R0, PT, PT, R0, 0x80, RZ ;  /* 0x0000008000007810 */ /* 0x001fc60007ffe0ff */
[----:B------:R-:W-:Y:S01]  /*0ff0*/  FADD R15, R14, R15 ;  /* 0x0000000f0e0f7221 */ /* 0x000fe20000000000 */
[----:B------:R-:W-:-:S03]  /*1000*/  ISETP.NE.AND P0, PT, R0, 0x440, PT ;  /* 0x000004400000780c */ /* 0x000fc60003f05270 */
[----:B-1----:R-:W-:-:S04]  /*1010*/  FADD R16, R15, R16 ;  /* 0x000000100f107221 */ /* 0x002fc80000000000 */
[----:B------:R-:W-:-:S04]  /*1020*/  FADD R17, R16, R17 ;  /* 0x0000001110117221 */ /* 0x000fc80000000000 */
[----:B------:R-:W-:-:S04]  /*1030*/  FADD R18, R17, R18 ;  /* 0x0000001211127221 */ /* 0x000fc80000000000 */
[----:B------:R-:W-:-:S04]  /*1040*/  FADD R19, R18, R19 ;  /* 0x0000001312137221 */ /* 0x000fc80000000000 */
[----:B--2---:R-:W-:-:S04]  /*1050*/  FADD R8, R19, R8 ;  /* 0x0000000813087221 */ /* 0x004fc80000000000 */
[----:B------:R-:W-:-:S04]  /*1060*/  FADD R9, R8, R9 ;  /* 0x0000000908097221 */ /* 0x000fc80000000000 */
[----:B------:R-:W-:-:S04]  /*1070*/  FADD R10, R9, R10 ;  /* 0x0000000a090a7221 */ /* 0x000fc80000000000 */
[----:B------:R-:W-:-:S04]  /*1080*/  FADD R11, R10, R11 ;  /* 0x0000000b0a0b7221 */ /* 0x000fc80000000000 */
[----:B---3--:R-:W-:-:S04]  /*1090*/  FADD R4, R11, R4 ;  /* 0x000000040b047221 */ /* 0x008fc80000000000 */
[----:B------:R-:W-:-:S04]  /*10a0*/  FADD R5, R4, R5 ;  /* 0x0000000504057221 */ /* 0x000fc80000000000 */
[----:B------:R-:W-:-:S04]  /*10b0*/  FADD R6, R5, R6 ;  /* 0x0000000605067221 */ /* 0x000fc80000000000 */
[----:B------:R-:W-:-:S05]  /*10c0*/  FADD R6, R6, R7 ;  /* 0x0000000706067221 */ /* 0x000fca0000000000 */
[----:B------:R1:W-:Y:S01]  /*10d0*/  STS [UR9], R6 ;  /* 0x00000006ff007988 */ /* 0x0003e20008000809 */
[----:B------:R-:W-:Y:S01]  /*10e0*/  UIADD3 UR9, UPT, UPT, UR9, 0x4, URZ ;  /* 0x0000000409097890 */ /* 0x000fe2000fffe0ff */
[----:B------:R-:W-:Y:S11]  /*10f0*/  @P0 BRA `(.L_x_7) ;  /* 0xfffffffc004c0947 */ /* 0x000ff6000383ffff */
[----:B------:R-:W-:Y:S01]  /*1100*/  IMAD.MOV.U32 R0, RZ, RZ, 0x40 ;  /* 0x00000040ff007424 */ /* 0x000fe200078e00ff */
[----:B------:R-:W-:-:S12]  /*1110*/  ULEA UR9, UR11, UR10, 0x18 ;  /* 0x0000000a0b097291 */ /* 0x000fd8000f8ec0ff */
.L_x_8:
[----:B0-----:R-:W0:Y:S04]  /*1120*/  LDS R3, [R0+UR6+-0x40] ;  /* 0xffffc00600037984 */ /* 0x001e280008000800 */
[----:B------:R-:W2:Y:S01]  /*1130*/  LDS R2, [UR8] ;  /* 0x00000008ff027984 */ /* 0x000ea20008000800 */
[----:B------:R-:W-:Y:S01]  /*1140*/  UIADD3 UR8, UPT, UPT, UR8, 0x4, URZ ;  /* 0x0000000408087890 */ /* 0x000fe2000fffe0ff */
[----:B0-----:R-:W-:-:S05]  /*1150*/  LEA R3, R3, UR9, 0x2 ;  /* 0x0000000903037c11 */ /* 0x001fca000f8e10ff */
[----:B--2---:R-:W-:Y:S04]  /*1160*/  STS [R3], R2 ;  /* 0x0000000203007388 */ /* 0x004fe80000000800 */
[----:B------:R-:W0:Y:S02]  /*1170*/  LDS R4, [R0+UR6+-0x3c] ;  /* 0xffffc40600047984 */ /* 0x000e240008000800 */
[----:B0-----:R-:W-:-:S05]  /*1180*/  LEA R5, R4, UR9, 0x2 ;  /* 0x0000000904057c11 */ /* 0x001fca000f8e10ff */
[----:B------:R-:W-:Y:S04]  /*1190*/  STS [R5], R2 ;  /* 0x0000000205007388 */ /* 0x000fe80000000800 */
        /* <DEDUP_REMOVED lines=42> */
[----:B------:R-:W0:Y:S02]  /*1440*/  LDS R4, [R0+UR6] ;  /* 0x0000000600047984 */ /* 0x000e240008000800 */
[----:B0-----:R-:W-:-:S05]  /*1450*/  LEA R3, R4, UR9, 0x2 ;  /* 0x0000000904037c11 */ /* 0x001fca000f8e10ff */
[----:B------:R-:W-:Y:S04]  /*1460*/  STS [R3], R2 ;  /* 0x0000000203007388 */ /* 0x000fe80000000800 */
[----:B------:R-:W0:Y:S02]  /*1470*/  LDS R4, [R0+UR6+0x4] ;  /* 0x0000040600047984 */ /* 0x000e240008000800 */
        /* <DEDUP_REMOVED lines=41> */
[----:B------:R0:W2:Y:S02]  /*1710*/  LDS R4, [R0+UR6+0x3c] ;  /* 0x00003c0600047984 */ /* 0x0000a40008000800 */
[----:B0-----:R-:W-:-:S05]  /*1720*/  VIADD R0, R0, 0x80 ;  /* 0x0000008000007836 */ /* 0x001fca0000000000 */
[----:B------:R-:W-:Y:S02]  /*1730*/  ISETP.NE.AND P0, PT, R0, 0x440, PT ;  /* 0x000004400000780c */ /* 0x000fe40003f05270 */
[----:B--2---:R-:W-:-:S05]  /*1740*/  LEA R9, R4, UR9, 0x2 ;  /* 0x0000000904097c11 */ /* 0x004fca000f8e10ff */
[----:B------:R0:W-:Y:S06]  /*1750*/  STS [R9], R2 ;  /* 0x0000000209007388 */ /* 0x0001ec0000000800 */
[----:B------:R-:W-:Y:S05]  /*1760*/  @P0 BRA `(.L_x_8) ;  /* 0xfffffff8006c0947 */ /* 0x000fea000383ffff */
[----:B------:R-:W-:Y:S01]  /*1770*/  HFMA2 R0, -RZ, RZ, 0, 3.814697265625e-06 ;  /* 0x00000040ff007431 */ /* 0x000fe200000001ff */
[----:B------:R-:W-:-:S04]  /*1780*/  UIADD3 UR4, UPT, UPT, UR10, 0x10a0, URZ ;  /* 0x000010a00a047890 */ /* 0x000fc8000fffe0ff */
[----:B------:R-:W-:-:S12]  /*1790*/  ULEA UR4, UR11, UR4, 0x18 ;  /* 0x000000040b047291 */ /* 0x000fd8000f8ec0ff */
.L_x_9:
[----:B0-----:R-:W-:Y:S01]  /*17a0*/  LDS.128 R8, [R0+UR7+-0x40] ;  /* 0xffffc00700087984 */ /* 0x001fe20008000c00 */
[C---:B------:R-:W-:Y:S01]  /*17b0*/  VIADD R2, R0.reuse, UR7 ;  /* 0x0000000700027c36 */ /* 0x040fe20008000000 */
[----:B------:R-:W-:Y:S01]  /*17c0*/  CS2R R28, SRZ ;  /* 0x00000000001c7805 */ /* 0x000fe2000001ff00 */
[C---:B------:R-:W-:Y:S01]  /*17d0*/  VIADD R24, R0.reuse, UR5 ;  /* 0x0000000500187c36 */ /* 0x040fe20008000000 */
[----:B--2---:R0:W2:Y:S01]  /*17e0*/  LDS.128 R16, [R0+UR5+-0x40] ;  /* 0xffffc00500107984 */ /* 0x0040a20008000c00 */
[----:B------:R-:W-:Y:S02]  /*17f0*/  IMAD.MOV.U32 R3, RZ, RZ, RZ ;  /* 0x000000ffff037224 */ /* 0x000fe400078e00ff */
[----:B------:R-:W-:Y:S01]  /*1800*/  IMAD.MOV.U32 R25, RZ, RZ, RZ ;  /* 0x000000ffff197224 */ /* 0x000fe200078e00ff */
[----:B------:R-:W-:Y:S04]  /*1810*/  LDS.128 R12, [R2+-0x30] ;  /* 0xffffd000020c7984 */ /* 0x000fe80000000c00 */
[----:B-1----:R-:W1:Y:S01]  /*1820*/  LDS.128 R4, [R24+-0x30] ;  /* 0xffffd00018047984 */ /* 0x002e620000000c00 */
[----:B0-----:R-:W-:Y:S01]  /*1830*/  VIADD R0, R0, 0x80 ;  /* 0x0000008000007836 */ /* 0x001fe20000000000 */
[----:B--2---:R-:W-:-:S02]  /*1840*/  ISETP.GE.AND P0, PT, R8, R16, PT ;  /* 0x000000100800720c */ /* 0x004fc40003f06270 */
[----:B------:R-:W-:Y:S02]  /*1850*/  ISETP.GE.AND P1, PT, R9, R17, PT ;  /* 0x000000110900720c */ /* 0x000fe40003f26270 */
[----:B------:R-:W-:Y:S02]  /*1860*/  ISETP.GE.AND P2, PT, R11, R19, PT ;  /* 0x000000130b00720c */ /* 0x000fe40003f46270 */
[----:B-1----:R-:W-:-:S07]  /*1870*/  ISETP.GE.AND P4, PT, R15, R7, PT ;  /* 0x000000070f00720c */ /* 0x002fce0003f86270 */
[----:B------:R-:W-:Y:S02]  /*1880*/  @!P0 LEA R16, R8, UR9, 0x2 ;  /* 0x0000000908108c11 */ /* 0x000fe4000f8e10ff */
[----:B------:R-:W-:Y:S02]  /*1890*/  MOV R8, RZ ;  /* 0x000000ff00087202 */ /* 0x000fe40000000f00 */
[----:B------:R-:W-:Y:S02]  /*18a0*/  @!P1 LEA R20, R9, UR9, 0x2 ;  /* 0x0000000909149c11 */ /* 0x000fe4000f8e10ff */
[----:B------:R-:W0:Y:S01]  /*18b0*/  @!P0 LDS R9, [R16] ;  /* 0x0000000010098984 */ /* 0x000e220000000800 */
[----:B------:R-:W-:Y:S02]  /*18c0*/  @!P2 LEA R26, R11, UR9, 0x2 ;  /* 0x000000090b1aac11 */ /* 0x000fe4000f8e10ff */
[----:B------:R-:W-:Y:S01]  /*18d0*/  MOV R11, RZ ;  /* 0x000000ff000b7202 */ /* 0x000fe20000000f00 */
[----:B------:R-:W1:Y:S01]  /*18e0*/  @!P1 LDS R8, [R20] ;  /* 0x0000000014089984 */ /* 0x000e620000000800 */
[----:B------:R-:W-:-:S02]  /*18f0*/  ISETP.GE.AND P1, PT, R10, R18, PT ;  /* 0x000000120a00720c */ /* 0x000fc40003f26270 */
[----:B------:R-:W-:Y:S01]  /*1900*/  @!P4 LEA R15, R15, UR9, 0x2 ;  /* 0x000000090f0fcc11 */ /* 0x000fe2000f8e10ff */
[----:B------:R-:W-:Y:S04]  /*1910*/  LDS.128 R16, [R2+-0x20] ;  /* 0xffffe00002107984 */ /* 0x000fe80000000c00 */
[----:B------:R-:W2:Y:S04]  /*1920*/  LDS.128 R20, [R24+-0x20] ;  /* 0xffffe00018147984 */ /* 0x000ea80000000c00 */
[----:B------:R-:W-:Y:S02]  /*1930*/  @!P2 LDS R25, [R26] ;  /* 0x000000001a19a984 */ /* 0x000fe40000000800 */
[----:B------:R-:W-:-:S05]  /*1940*/  @!P1 LEA R10, R10, UR9, 0x2 ;  /* 0x000000090a0a9c11 */ /* 0x000fca000f8e10ff */
[----:B------:R-:W3:Y:S01]  /*1950*/  @!P1 LDS R3, [R10] ;  /* 0x000000000a039984 */ /* 0x000ee20000000800 */
[----:B------:R-:W-:-:S13]  /*1960*/  ISETP.GE.AND P1, PT, R12, R4, PT ;  /* 0x000000040c00720c */ /* 0x000fda0003f26270 */
[----:B------:R-:W-:Y:S01]  /*1970*/  @!P1 LEA R27, R12, UR9, 0x2 ;  /* 0x000000090c1b9c11 */ /* 0x000fe2000f8e10ff */
[----:B0-----:R-:W-:Y:S01]  /*1980*/  @!P0 FADD R11, RZ, R9 ;  /* 0x00000009ff0b8221 */ /* 0x001fe20000000000 */
[----:B------:R-:W-:-:S03]  /*1990*/  ISETP.GE.AND P0, PT, R13, R5, PT ;  /* 0x000000050d00720c */ /* 0x000fc60003f06270 */
[----:B------:R0:W4:Y:S01]  /*19a0*/  @!P1 LDS R29, [R27] ;  /* 0x000000001b1d9984 */ /* 0x0001220000000800 */
[----:B------:R-:W-:Y:S01]  /*19b0*/  ISETP.GE.AND P1, PT, R14, R6, PT ;  /* 0x000000060e00720c */ /* 0x000fe20003f26270 */
[----:B-1----:R-:W-:Y:S02]  /*19c0*/  FADD R12, R8, R11 ;  /* 0x0000000b080c7221 */ /* 0x002fe40000000000 */
[----:B------:R-:W-:Y:S04]  /*19d0*/  LDS.128 R4, [R2+-0x10] ;  /* 0xfffff00002047984 */ /* 0x000fe80000000c00 */
[----:B------:R-:W1:Y:S01]  /*19e0*/  LDS.128 R8, [R24+-0x10] ;  /* 0xfffff00018087984 */ /* 0x000e620000000c00 */
[----:B0-----:R-:W-:Y:S02]  /*19f0*/  CS2R R26, SRZ ;  /* 0x00000000001a7805 */ /* 0x001fe4000001ff00 */
[----:B--2---:R-:W-:-:S02]  /*1a00*/  ISETP.GE.AND P2, PT, R16, R20, PT ;  /* 0x000000141000720c */ /* 0x004fc40003f46270 */
[----:B------:R-:W-:Y:S02]  /*1a10*/  @!P0 LEA R13, R13, UR9, 0x2 ;  /* 0x000000090d0d8c11 */ /* 0x000fe4000f8e10ff */
[----:B------:R-:W-:Y:S02]  /*1a20*/  ISETP.GE.AND P3, PT, R17, R21, PT ;  /* 0x000000151100720c */ /* 0x000fe40003f66270 */
[----:B------:R-:W-:Y:S01]  /*1a30*/  @!P1 LEA R14, R14, UR9, 0x2 ;  /* 0x000000090e0e9c11 */ /* 0x000fe2000f8e10ff */
[----:B------:R-:W0:Y:S01]  /*1a40*/  @!P0 LDS R28, [R13] ;  /* 0x000000000d1c8984 */ /* 0x000e220000000800 */
[----:B------:R-:W-:Y:S01]  /*1a50*/  ISETP.GE.AND P0, PT, R19, R23, PT ;  /* 0x000000171300720c */ /* 0x000fe20003f06270 */
[----:B---3--:R-:W-:Y:S01]  /*1a60*/  FADD R12, R12, R3 ;  /* 0x000000030c0c7221 */ /* 0x008fe20000000000 */
[----:B------:R-:W-:Y:S01]  /*1a70*/  IMAD.MOV.U32 R3, RZ, RZ, RZ ;  /* 0x000000ffff037224 */ /* 0x000fe200078e00ff */
[----:B------:R-:W2:Y:S01]  /*1a80*/  @!P1 LDS R27, [R14] ;  /* 0x000000000e1b9984 */ /* 0x000ea20000000800 */
[----:B------:R-:W-:Y:S01]  /*1a90*/  ISETP.GE.AND P1, PT, R18, R22, PT ;  /* 0x000000161200720c */ /* 0x000fe20003f26270 */
[----:B------:R-:W-:Y:S01]  /*1aa0*/  FADD R12, R12, R25 ;  /* 0x000000190c0c7221 */ /* 0x000fe20000000000 */
[----:B------:R-:W-:Y:S01]  /*1ab0*/  IMAD.MOV.U32 R25, RZ, RZ, RZ ;  /* 0x000000ffff197224 */ /* 0x000fe200078e00ff */
[----:B------:R-:W-:Y:S01]  /*1ac0*/  LDS.128 R20, [R2] ;  /* 0x0000000002147984 */ /* 0x000fe20000000c00 */
[----:B------:R-:W-:-:S02]  /*1ad0*/  @!P2 LEA R30, R16, UR9, 0x2 ;  /* 0x00000009101eac11 */ /* 0x000fc4000f8e10ff */
[----:B------:R-:W-:Y:S01]  /*1ae0*/  @!P3 LEA R17, R17, UR9, 0x2 ;  /* 0x000000091111bc11 */ /* 0x000fe2000f8e10ff */
[----:B------:R-:W3:Y:S04]  /*1af0*/  @!P4 LDS R3, [R15] ;  /* 0x000000000f03c984 */ /* 0x000ee80000000800 */
[----:B------:R-:W5:Y:S02]  /*1b00*/  @!P2 LDS R25, [R30] ;  /* 0x000000001e19a984 */ /* 0x000f640000000800 */
[----:B------:R-:W-:Y:S02]  /*1b10*/  @!P1 LEA R18, R18, UR9, 0x2 ;  /* 0x0000000912129c11 */ /* 0x000fe4000f8e10ff */
[----:B------:R1:W5:Y:S01]  /*1b20*/  @!P3 LDS R26, [R17] ;  /* 0x00000000111ab984 */ /* 0x0003620000000800 */
[----:B----4-:R-:W-:-:S03]  /*1b30*/  FADD R29, R12, R29 ;  /* 0x0000001d0c1d7221 */ /* 0x010fc60000000000 */
[----:B------:R-:W4:Y:S01]  /*1b40*/  LDS.128 R12, [R24] ;  /* 0x00000000180c7984 */ /* 0x000f220000000c00 */
[----:B-1----:R-:W-:Y:S02]  /*1b50*/  CS2R R16, SRZ ;  /* 0x0000000000107805 */ /* 0x002fe4000001ff00 */
[----:B------:R-:W-:Y:S02]  /*1b60*/  ISETP.GE.AND P3, PT, R4, R8, PT ;  /* 0x000000080400720c */ /* 0x000fe40003f66270 */
[----:B------:R-:W-:Y:S02]  /*1b70*/  MOV R8, RZ ;  /* 0x000000ff00087202 */ /* 0x000fe40000000f00 */
[----:B------:R-:W-:Y:S02]  /*1b80*/  ISETP.GE.AND P2, PT, R5, R9, PT ;  /* 0x000000090500720c */ /* 0x000fe40003f46270 */
[----:B------:R-:W-:Y:S02]  /*1b90*/  @!P0 LEA R9, R19, UR9, 0x2 ;  /* 0x0000000913098c11 */ /* 0x000fe4000f8e10ff */
[----:B------:R1:W4:Y:S01]  /*1ba0*/  @!P1 LDS R8, [R18] ;  /* 0x0000000012089984 */ /* 0x0003220000000800 */
[----:B------:R-:W-:Y:S01]  /*1bb0*/  ISETP.GE.AND P1, PT, R6, R10, PT ;  /* 0x0000000a0600720c */ /* 0x000fe20003f26270 */
[----:B0-----:R-:W-:Y:S01]  /*1bc0*/  FADD R10, R29, R28 ;  /* 0x0000001c1d0a7221 */ /* 0x001fe20000000000 */
[----:B------:R-:W-:Y:S01]  /*1bd0*/  IMAD.MOV.U32 R28, RZ, RZ, RZ ;  /* 0x000000ffff1c7224 */ /* 0x000fe200078e00ff */
[----:B------:R-:W0:Y:S01]  /*1be0*/  @!P0 LDS R16, [R9] ;  /* 0x0000000009108984 */ /* 0x000e220000000800 */
[----:B------:R-:W-:-:S02]  /*1bf0*/  ISETP.GE.AND P0, PT, R7, R11, PT ;  /* 0x0000000b0700720c */ /* 0x000fc40003f06270 */
[----:B------:R-:W-:Y:S02]  /*1c00*/  @!P3 LEA R4, R4, UR9, 0x2 ;  /* 0x000000090404bc11 */ /* 0x000fe4000f8e10ff */
[----:B-1----:R-:W-:Y:S02]  /*1c10*/  CS2R R18, SRZ ;  /* 0x0000000000127805 */ /* 0x002fe4000001ff00 */
[----:B------:R-:W-:Y:S01]  /*1c20*/  @!P2 LEA R5, R5, UR9, 0x2 ;  /* 0x000000090505ac11 */ /* 0x000fe2000f8e10ff */
[----:B--2---:R-:W-:Y:S01]  /*1c30*/  FADD R10, R10, R27 ;  /* 0x0000001b0a0a7221 */ /* 0x004fe20000000000 */
[----:B------:R-:W1:Y:S01]  /*1c40*/  @!P3 LDS R17, [R4] ;  /* 0x000000000411b984 */ /* 0x000e620000000800 */
[----:B------:R-:W-:Y:S02]  /*1c50*/  @!P1 LEA R6, R6, UR9, 0x2 ;  /* 0x0000000906069c11 */ /* 0x000fe4000f8e10ff */
[----:B---3--:R-:W-:Y:S01]  /*1c60*/  FADD R10, R10, R3 ;  /* 0x000000030a0a7221 */ /* 0x008fe20000000000 */
[----:B------:R-:W2:Y:S01]  /*1c70*/  @!P2 LDS R19, [R5] ;  /* 0x000000000513a984 */ /* 0x000ea20000000800 */
[----:B------:R-:W-:-:S02]  /*1c80*/  @!P0 LEA R29, R7, UR9, 0x2 ;  /* 0x00000009071d8c11 */ /* 0x000fc4000f8e10ff */
[----:B-----5:R-:W-:Y:S01]  /*1c90*/  FADD R25, R10, R25 ;  /* 0x000000190a197221 */ /* 0x020fe20000000000 */
[----:B------:R-:W3:Y:S03]  /*1ca0*/  @!P1 LDS R18, [R6] ;  /* 0x0000000006129984 */ /* 0x000ee60000000800 */
[----:B------:R-:W-:Y:S01]  /*1cb0*/  FADD R3, R25, R26 ;  /* 0x0000001a19037221 */ /* 0x000fe20000000000 */
[----:B------:R5:W3:Y:S01]  /*1cc0*/  @!P0 LDS R28, [R29] ;  /* 0x000000001d1c8984 */ /* 0x000ae20000000800 */
[----:B------:R-:W-:Y:S01]  /*1cd0*/  IMAD.MOV.U32 R25, RZ, RZ, RZ ;  /* 0x000000ffff197224 */ /* 0x000fe200078e00ff */
[----:B----4-:R-:W-:Y:S02]  /*1ce0*/  ISETP.GE.AND P1, PT, R20, R12, PT ;  /* 0x0000000c1400720c */ /* 0x010fe40003f26270 */
[----:B------:R-:W-:Y:S01]  /*1cf0*/  LDS.128 R4, [R2+0x10] ;  /* 0x0000100002047984 */ /* 0x000fe20000000c00 */
[----:B------:R-:W-:-:S02]  /*1d00*/  ISETP.GE.AND P0, PT, R21, R13, PT ;  /* 0x0000000d1500720c */ /* 0x000fc40003f06270 */
[----:B------:R-:W-:Y:S01]  /*1d10*/  ISETP.GE.AND P2, PT, R23, R15, PT ;  /* 0x0000000f1700720c */ /* 0x000fe20003f46270 */
[----:B-----5:R-:W-:-:S07]  /*1d20*/  IMAD.MOV.U32 R29, RZ, RZ, RZ ;  /* 0x000000ffff1d7224 */ /* 0x020fce00078e00ff */
[----:B------:R-:W-:Y:S01]  /*1d30*/  @!P1 LEA R20, R20, UR9, 0x2 ;  /* 0x0000000914149c11 */ /* 0x000fe2000f8e10ff */
[----:B------:R-:W-:Y:S02]  /*1d40*/  FADD R3, R3, R8 ;  /* 0x0000000803037221 */ /* 0x000fe40000000000 */
[----:B------:R-:W-:Y:S01]  /*1d50*/  @!P0 LEA R21, R21, UR9, 0x2 ;  /* 0x0000000915158c11 */ /* 0x000fe2000f8e10ff */
[----:B------:R-:W4:Y:S01]  /*1d60*/  LDS.128 R8, [R24+0x10] ;  /* 0x0000100018087984 */ /* 0x000f220000000c00 */
[----:B------:R-:W-:Y:S01]  /*1d70*/  @!P2 LEA R32, R23, UR9, 0x2 ;  /* 0x000000091720ac11 */ /* 0x000fe2000f8e10ff */
[----:B0-----:R-:W-:Y:S01]  /*1d80*/  FADD R16, R3, R16 ;  /* 0x0000001003107221 */ /* 0x001fe20000000000 */
[----:B------:R-:W-:Y:S01]  /*1d90*/  MOV R3, RZ ;  /* 0x000000ff00037202 */ /* 0x000fe20000000f00 */
[----:B------:R-:W0:Y:S01]  /*1da0*/  @!P1 LDS R25, [R20] ;  /* 0x0000000014199984 */ /* 0x000e220000000800 */
[----:B------:R-:W-:-:S03]  /*1db0*/  ISETP.GE.AND P1, PT, R22, R14, PT ;  /* 0x0000000e1600720c */ /* 0x000fc60003f26270 */
[----:B------:R-:W-:Y:S01]  /*1dc0*/  LDS.128 R12, [R2+0x20] ;  /* 0x00002000020c7984 */ /* 0x000fe20000000c00 */
[----:B-1----:R-:W-:-:S03]  /*1dd0*/  FADD R16, R16, R17 ;  /* 0x0000001110107221 */ /* 0x002fc60000000000 */
[----:B------:R-:W1:Y:S01]  /*1de0*/  @!P0 LDS R3, [R21] ;  /* 0x0000000015038984 */ /* 0x000e620000000800 */
[----:B--2---:R-:W-:-:S04]  /*1df0*/  FADD R19, R16, R19 ;  /* 0x0000001310137221 */ /* 0x004fc80000000000 */
[----:B---3--:R-:W-:Y:S01]  /*1e00*/  FADD R19, R19, R18 ;  /* 0x0000001213137221 */ /* 0x008fe20000000000 */
[----:B------:R-:W-:Y:S02]  /*1e10*/  @!P1 LEA R31, R22, UR9, 0x2 ;  /* 0x00000009161f9c11 */ /* 0x000fe4000f8e10ff */
[----:B------:R2:W-:Y:S01]  /*1e20*/  LDS.128 R20, [R2+0x30] ;  /* 0x0000300002147984 */ /* 0x0005e20000000c00 */
[----:B------:R-:W-:Y:S01]  /*1e30*/  FADD R30, R19, R28 ;  /* 0x0000001c131e7221 */ /* 0x000fe20000000000 */
[----:B------:R-:W-:Y:S02]  /*1e40*/  IMAD.MOV.U32 R28, RZ, RZ, RZ ;  /* 0x000000ffff1c7224 */ /* 0x000fe400078e00ff */
[----:B------:R-:W3:Y:S04]  /*1e50*/  LDS.128 R16, [R24+0x20] ;  /* 0x0000200018107984 */ /* 0x000ee80000000c00 */
[----:B------:R-:W-:Y:S01]  /*1e60*/  @!P2 LDS R28, [R32] ;  /* 0x00000000201ca984 */ /* 0x000fe20000000800 */
[----:B--2---:R-:W-:-:S03]  /*1e70*/  IMAD.MOV.U32 R2, RZ, RZ, RZ ;  /* 0x000000ffff027224 */ /* 0x004fc600078e00ff */
[----:B------:R-:W2:Y:S01]  /*1e80*/  @!P1 LDS R29, [R31] ;  /* 0x000000001f1d9984 */ /* 0x000ea20000000800 */
[----:B----4-:R-:W-:Y:S02]  /*1e90*/  ISETP.GE.AND P0, PT, R4, R8, PT ;  /* 0x000000080400720c */ /* 0x010fe40003f06270 */
[----:B------:R-:W-:Y:S01]  /*1ea0*/  ISETP.GE.AND P2, PT, R5, R9, PT ;  /* 0x000000090500720c */ /* 0x000fe20003f46270 */
[----:B0-----:R-:W-:Y:S01]  /*1eb0*/  FADD R30, R30, R25 ;  /* 0x000000191e1e7221 */ /* 0x001fe20000000000 */
[----:B------:R-:W-:Y:S01]  /*1ec0*/  ISETP.GE.AND P3, PT, R6, R10, PT ;  /* 0x0000000a0600720c */ /* 0x000fe20003f66270 */
[----:B------:R-:W0:Y:S01]  /*1ed0*/  LDS.128 R24, [R24+0x30] ;  /* 0x0000300018187984 */ /* 0x000e220000000c00 */
[----:B------:R-:W-:Y:S01]  /*1ee0*/  ISETP.GE.AND P4, PT, R7, R11, PT ;  /* 0x0000000b0700720c */ /* 0x000fe20003f86270 */
[----:B-1----:R-:W-:-:S06]  /*1ef0*/  FADD R30, R30, R3 ;  /* 0x000000031e1e7221 */ /* 0x002fcc0000000000 */
[----:B------:R-:W-:Y:S02]  /*1f00*/  @!P0 LEA R9, R4, UR9, 0x2 ;  /* 0x0000000904098c11 */ /* 0x000fe4000f8e10ff */
[----:B------:R-:W-:Y:S02]  /*1f10*/  MOV R4, RZ ;  /* 0x000000ff00047202 */ /* 0x000fe40000000f00 */
[----:B------:R-:W-:Y:S01]  /*1f20*/  @!P2 LEA R10, R5, UR9, 0x2 ;  /* 0x00000009050aac11 */ /* 0x000fe2000f8e10ff */
[----:B------:R-:W-:Y:S01]  /*1f30*/  IMAD.MOV.U32 R5, RZ, RZ, RZ ;  /* 0x000000ffff057224 */ /* 0x000fe200078e00ff */
[----:B------:R-:W-:Y:S02]  /*1f40*/  @!P3 LEA R11, R6, UR9, 0x2 ;  /* 0x00000009060bbc11 */ /* 0x000fe4000f8e10ff */
[----:B------:R1:W4:Y:S01]  /*1f50*/  @!P0 LDS R4, [R9] ;  /* 0x0000000009048984 */ /* 0x0003220000000800 */
[----:B------:R-:W-:Y:S02]  /*1f60*/  MOV R3, RZ ;  /* 0x000000ff00037202 */ /* 0x000fe40000000f00 */
[----:B---3--:R-:W-:Y:S01]  /*1f70*/  ISETP.GE.AND P0, PT, R12, R16, PT ;  /* 0x000000100c00720c */ /* 0x008fe20003f06270 */
[----:B------:R3:W-:Y:S01]  /*1f80*/  @!P3 LDS R2, [R11] ;  /* 0x000000000b02b984 */ /* 0x0007e20000000800 */
[----:B------:R-:W-:-:S02]  /*1f90*/  ISETP.GE.AND P1, PT, R13, R17, PT ;  /* 0x000000110d00720c */ /* 0x000fc40003f26270 */
[----:B------:R-:W-:Y:S02]  /*1fa0*/  @!P4 LEA R16, R7, UR9, 0x2 ;  /* 0x000000090710cc11 */ /* 0x000fe4000f8e10ff */
[----:B-1----:R-:W-:Y:S02]  /*1fb0*/  CS2R R8, SRZ ;  /* 0x0000000000087805 */ /* 0x002fe4000001ff00 */
[----:B------:R-:W-:Y:S02]  /*1fc0*/  ISETP.GE.AND P3, PT, R15, R19, PT ;  /* 0x000000130f00720c */ /* 0x000fe40003f66270 */
[----:B------:R-:W-:Y:S01]  /*1fd0*/  CS2R R6, SRZ ;  /* 0x0000000000067805 */ /* 0x000fe2000001ff00 */
[----:B--2---:R-:W-:Y:S01]  /*1fe0*/  FADD R29, R30, R29 ;  /* 0x0000001d1e1d7221 */ /* 0x004fe20000000000 */
[----:B------:R-:W-:Y:S01]  /*1ff0*/  @!P4 LDS R5, [R16] ;  /* 0x000000001005c984 */ /* 0x000fe20000000800 */
[----:B---3--:R-:W-:Y:S02]  /*2000*/  IMAD.MOV.U32 R11, RZ, RZ, RZ ;  /* 0x000000ffff0b7224 */ /* 0x008fe400078e00ff */
[----:B------:R-:W-:Y:S01]  /*2010*/  FADD R29, R29, R28 ;  /* 0x0000001c1d1d7221 */ /* 0x000fe20000000000 */
[----:B------:R1:W2:Y:S01]  /*2020*/  @!P2 LDS R8, [R10] ;  /* 0x000000000a08a984 */ /* 0x0002a20000000800 */
[----:B------:R-:W-:-:S02]  /*2030*/  ISETP.GE.AND P2, PT, R14, R18, PT ;  /* 0x000000120e00720c */ /* 0x000fc40003f46270 */
[----:B------:R-:W-:Y:S02]  /*2040*/  @!P0 LEA R12, R12, UR9, 0x2 ;  /* 0x000000090c0c8c11 */ /* 0x000fe4000f8e10ff */
[----:B------:R-:W-:Y:S02]  /*2050*/  @!P1 LEA R13, R13, UR9, 0x2 ;  /* 0x000000090d0d9c11 */ /* 0x000fe4000f8e10ff */
[----:B------:R-:W-:Y:S01]  /*2060*/  @!P3 LEA R15, R15, UR9, 0x2 ;  /* 0x000000090f0fbc11 */ /* 0x000fe2000f8e10ff */
[----:B------:R3:W5:Y:S01]  /*2070*/  @!P0 LDS R3, [R12] ;  /* 0x000000000c038984 */ /* 0x0007620000000800 */
[----:B0-----:R-:W-:Y:S01]  /*2080*/  ISETP.GE.AND P4, PT, R20, R24, PT ;  /* 0x000000181400720c */ /* 0x001fe20003f86270 */
[----:B-1----:R-:W-:Y:S01]  /*2090*/  IMAD.MOV.U32 R10, RZ, RZ, RZ ;  /* 0x000000ffff0a7224 */ /* 0x002fe200078e00ff */
[----:B------:R-:W-:Y:S01]  /*20a0*/  ISETP.GE.AND P0, PT, R21, R25, PT ;  /* 0x000000191500720c */ /* 0x000fe20003f06270 */
[----:B------:R-:W0:Y:S01]  /*20b0*/  @!P1 LDS R6, [R13] ;  /* 0x000000000d069984 */ /* 0x000e220000000800 */
[----:B------:R-:W-:-:S02]  /*20c0*/  ISETP.GE.AND P1, PT, R22, R26, PT ;  /* 0x0000001a1600720c */ /* 0x000fc40003f26270 */
[----:B------:R-:W-:Y:S01]  /*20d0*/  @!P2 LEA R14, R14, UR9, 0x2 ;  /* 0x000000090e0eac11 */ /* 0x000fe2000f8e10ff */
[----:B------:R-:W-:Y:S01]  /*20e0*/  @!P3 LDS R9, [R15] ;  /* 0x000000000f09b984 */ /* 0x000fe20000000800 */
[----:B---3--:R-:W-:-:S03]  /*20f0*/  MOV R12, RZ ;  /* 0x000000ff000c7202 */ /* 0x008fc60000000f00 */
[----:B------:R-:W1:Y:S01]  /*2100*/  @!P2 LDS R7, [R14] ;  /* 0x000000000e07a984 */ /* 0x000e620000000800 */
[----:B------:R-:W-:Y:S02]  /*2110*/  ISETP.GE.AND P2, PT, R23, R27, PT ;  /* 0x0000001b1700720c */ /* 0x000fe40003f46270 */
[----:B------:R-:W-:Y:S01]  /*2120*/  @!P4 LEA R20, R20, UR9, 0x2 ;  /* 0x000000091414cc11 */ /* 0x000fe2000f8e10ff */
[----:B----4-:R-:W-:Y:S01]  /*2130*/  FADD R29, R29, R4 ;  /* 0x000000041d1d7221 */ /* 0x010fe20000000000 */
[----:B------:R-:W-:Y:S01]  /*2140*/  @!P0 LEA R21, R21, UR9, 0x2 ;  /* 0x0000000915158c11 */ /* 0x000fe2000f8e10ff */
[----:B------:R-:W-:Y:S01]  /*2150*/  IMAD.MOV.U32 R4, RZ, RZ, RZ ;  /* 0x000000ffff047224 */ /* 0x000fe200078e00ff */
[----:B------:R-:W-:Y:S01]  /*2160*/  @!P1 LEA R22, R22, UR9, 0x2 ;  /* 0x0000000916169c11 */ /* 0x000fe2000f8e10ff */
[----:B------:R-:W3:Y:S04]  /*2170*/  @!P4 LDS R10, [R20] ;  /* 0x00000000140ac984 */ /* 0x000ee80000000800 */
[----:B------:R-:W4:Y:S01]  /*2180*/  @!P0 LDS R11, [R21] ;  /* 0x00000000150b8984 */ /* 0x000f220000000800 */
[----:B------:R-:W-:-:S02]  /*2190*/  ISETP.NE.AND P0, PT, R0, 0x440, PT ;  /* 0x000004400000780c */ /* 0x000fc40003f05270 */
[----:B------:R-:W-:Y:S01]  /*21a0*/  @!P2 LEA R23, R23, UR9, 0x2 ;  /* 0x000000091717ac11 */ /* 0x000fe2000f8e10ff */
[----:B------:R-:W4:Y:S01]  /*21b0*/  @!P1 LDS R12, [R22] ;  /* 0x00000000160c9984 */ /* 0x000f220000000800 */
[----:B--2---:R-:W-:-:S03]  /*21c0*/  FADD R29, R29, R8 ;  /* 0x000000081d1d7221 */ /* 0x004fc60000000000 */
[----:B------:R-:W2:Y:S01]  /*21d0*/  @!P2 LDS R4, [R23] ;  /* 0x000000001704a984 */ /* 0x000ea20000000800 */
[----:B------:R-:W-:-:S04]  /*21e0*/  FADD R2, R29, R2 ;  /* 0x000000021d027221 */ /* 0x000fc80000000000 */
[----:B------:R-:W-:-:S04]  /*21f0*/  FADD R2, R2, R5 ;  /* 0x0000000502027221 */ /* 0x000fc80000000000 */
[----:B-----5:R-:W-:-:S04]  /*2200*/  FADD R3, R2, R3 ;  /* 0x0000000302037221 */ /* 0x020fc80000000000 */
[----:B0-----:R-:W-:-:S04]  /*2210*/  FADD R6, R3, R6 ;  /* 0x0000000603067221 */ /* 0x001fc80000000000 */
[----:B-1----:R-:W-:-:S04]  /*2220*/  FADD R6, R6, R7 ;  /* 0x0000000706067221 */ /* 0x002fc80000000000 */
[----:B------:R-:W-:-:S04]  /*2230*/  FADD R9, R6, R9 ;  /* 0x0000000906097221 */ /* 0x000fc80000000000 */
[----:B---3--:R-:W-:-:S04]  /*2240*/  FADD R10, R9, R10 ;  /* 0x0000000a090a7221 */ /* 0x008fc80000000000 */
[----:B----4-:R-:W-:-:S04]  /*2250*/  FADD R11, R10, R11 ;  /* 0x0000000b0a0b7221 */ /* 0x010fc80000000000 */
[----:B------:R-:W-:-:S04]  /*2260*/  FADD R11, R11, R12 ;  /* 0x0000000c0b0b7221 */ /* 0x000fc80000000000 */
[----:B--2---:R-:W-:-:S05]  /*2270*/  FADD R4, R11, R4 ;  /* 0x000000040b047221 */ /* 0x004fca0000000000 */
[----:B------:R2:W-:Y:S01]  /*2280*/  STS [UR4], R4 ;  /* 0x00000004ff007988 */ /* 0x0005e20008000804 */
[----:B------:R-:W-:Y:S01]  /*2290*/  UIADD3 UR4, UPT, UPT, UR4, 0x4, URZ ;  /* 0x0000000404047890 */ /* 0x000fe2000fffe0ff */
[----:B------:R-:W-:Y:S11]  /*22a0*/  @P0 BRA `(.L_x_9) ;  /* 0xfffffff4003c0947 */ /* 0x000ff6000383ffff */
[----:B------:R-:W0:Y:S01]  /*22b0*/  S2UR UR5, SR_CgaCtaId ;  /* 0x00000000000579c3 */ /* 0x000e220000008800 */
[----:B------:R-:W-:Y:S02]  /*22c0*/  UMOV UR4, 0x400 ;  /* 0x0000040000047882 */ /* 0x000fe40000000000 */
[----:B0-----:R-:W-:Y:S01]  /*22d0*/  ULEA UR4, UR5, UR4, 0x18 ;  /* 0x0000000405047291 */ /* 0x001fe2000f8ec0ff */
[----:B------:R-:W0:Y:S08]  /*22e0*/  LDCU UR5, c[0x0][0x398] ;  /* 0x00007300ff0577ac */ /* 0x000e300008000800 */
[----:B------:R-:W1:Y:S01]  /*22f0*/  LDS R2, [UR4+0x10a0] ;  /* 0x0010a004ff027984 */ /* 0x000e620008000800 */
[----:B0-----:R-:W-:-:S04]  /*2300*/  I2FP.F32.S32 R3, UR5 ;  /* 0x0000000500037c45 */ /* 0x001fc80008201400 */
[----:B------:R-:W0:Y:S02]  /*2310*/  MUFU.RCP R0, R3 ;  /* 0x0000000300007308 */ /* 0x000e240000001000 */
[----:B0-----:R-:W-:-:S04]  /*2320*/  FFMA R5, -R3, R0, 1 ;  /* 0x3f80000003057423 */ /* 0x001fc80000000100 */
[----:B------:R-:W-:Y:S02]  /*2330*/  FFMA R5, R0, R5, R0 ;  /* 0x0000000500057223 */ /* 0x000fe40000000000 */
[----:B-1----:R-:W0:Y:S02]  /*2340*/  FCHK P0, R2, R3 ;  /* 0x0000000302007302 */ /* 0x002e240000000000 */
[----:B------:R-:W-:Y:S01]  /*2350*/  FFMA R0, R2, R5, RZ ;  /* 0x0000000502007223 */ /* 0x000fe200000000ff */
[----:B------:R1:W-:Y:S03]  /*2360*/  STS [UR4+0x10c0], R2 ;  /* 0x0010c002ff007988 */ /* 0x0003e60008000804 */
[----:B--2---:R-:W-:-:S04]  /*2370*/  FFMA R4, -R3, R0, R2 ;  /* 0x0000000003047223 */ /* 0x004fc80000000102 */
[----:B------:R-:W-:Y:S01]  /*2380*/  FFMA R5, R5, R4, R0 ;  /* 0x0000000405057223 */ /* 0x000fe20000000000 */
[----:B01----:R-:W-:Y:S06]  /*2390*/  @!P0 BRA `(.L_x_10) ;  /* 0x00000000000c8947 */ /* 0x003fec0003800000 */
[----:B------:R-:W-:-:S07]  /*23a0*/  MOV R4, 0x23c0 ;  /* 0x000023c000047802 */ /* 0x000fce0000000f00 */
[----:B------:R-:W-:Y:S05]  /*23b0*/  CALL.REL.NOINC `($__internal_0_$__cuda_sm3x_div_rn_noftz_f32_slowpath) ;  /* 0x0000001000647944 */ /* 0x000fea0003c00000 */
[----:B------:R-:W-:-:S07]  /*23c0*/  MOV R5, R0 ;  /* 0x0000000000057202 */ /* 0x000fce0000000f00 */
.L_x_10:
[----:B------:R-:W0:Y:S01]  /*23d0*/  S2UR UR5, SR_CgaCtaId ;  /* 0x00000000000579c3 */ /* 0x000e220000008800 */
[----:B------:R-:W-:Y:S01]  /*23e0*/  UMOV UR4, 0x400 ;  /* 0x0000040000047882 */ /* 0x000fe20000000000 */
[-C--:B------:R-:W-:Y:S01]  /*23f0*/  MOV R8, R2.reuse ;  /* 0x0000000200087202 */ /* 0x080fe20000000f00 */
[--C-:B------:R-:W-:Y:S01]  /*2400*/  IMAD.MOV.U32 R9, RZ, RZ, R2.reuse ;  /* 0x000000ffff097224 */ /* 0x100fe200078e0002 */
[-C--:B------:R-:W-:Y:S01]  /*2410*/  MOV R11, R2.reuse ;  /* 0x00000002000b7202 */ /* 0x080fe20000000f00 */
[--C-:B------:R-:W-:Y:S01]  /*2420*/  IMAD.MOV.U32 R10, RZ, RZ, R2.reuse ;  /* 0x000000ffff0a7224 */ /* 0x100fe200078e0002 */
[-C--:B------:R-:W-:Y:S01]  /*2430*/  MOV R18, R2.reuse ;  /* 0x0000000200127202 */ /* 0x080fe20000000f00 */
[--C-:B------:R-:W-:Y:S01]  /*2440*/  IMAD.MOV.U32 R16, RZ, RZ, R2.reuse ;  /* 0x000000ffff107224 */ /* 0x100fe200078e0002 */
[----:B------:R-:W1:Y:S01]  /*2450*/  LDC.64 R6, c[0x0][0x390] ;  /* 0x0000e400ff067b82 */ /* 0x000e620000000a00 */
[--C-:B------:R-:W-:Y:S01]  /*2460*/  IMAD.MOV.U32 R17, RZ, RZ, R2.reuse ;  /* 0x000000ffff117224 */ /* 0x100fe200078e0002 */
[-C--:B------:R-:W-:Y:S01]  /*2470*/  MOV R21, R2.reuse ;  /* 0x0000000200157202 */ /* 0x080fe20000000f00 */
[--C-:B------:R-:W-:Y:S01]  /*2480*/  IMAD.MOV.U32 R19, RZ, RZ, R2.reuse ;  /* 0x000000ffff137224 */ /* 0x100fe200078e0002 */
[-C--:B------:R-:W-:Y:S01]  /*2490*/  MOV R14, R2.reuse ;  /* 0x00000002000e7202 */ /* 0x080fe20000000f00 */
[--C-:B------:R-:W-:Y:S01]  /*24a0*/  IMAD.MOV.U32 R20, RZ, RZ, R2.reuse ;  /* 0x000000ffff147224 */ /* 0x100fe200078e0002 */
[-C--:B------:R-:W-:Y:S01]  /*24b0*/  MOV R24, R2.reuse ;  /* 0x0000000200187202 */ /* 0x080fe20000000f00 */
[--C-:B------:R-:W-:Y:S01]  /*24c0*/  IMAD.MOV.U32 R22, RZ, RZ, R2.reuse ;  /* 0x000000ffff167224 */ /* 0x100fe200078e0002 */
[----:B------:R-:W-:Y:S01]  /*24d0*/  MOV R26, R2 ;  /* 0x00000002001a7202 */ /* 0x000fe20000000f00 */
[----:B------:R-:W-:-:S02]  /*24e0*/  IMAD.MOV.U32 R23, RZ, RZ, R2 ;  /* 0x000000ffff177224 */ /* 0x000fc400078e0002 */
[--C-:B------:R-:W-:Y:S02]  /*24f0*/  IMAD.MOV.U32 R12, RZ, RZ, R2.reuse ;  /* 0x000000ffff0c7224 */ /* 0x100fe400078e0002 */
[--C-:B------:R-:W-:Y:S02]  /*2500*/  IMAD.MOV.U32 R13, RZ, RZ, R2.reuse ;  /* 0x000000ffff0d7224 */ /* 0x100fe400078e0002 */
[--C-:B------:R-:W-:Y:S01]  /*2510*/  IMAD.MOV.U32 R15, RZ, RZ, R2.reuse ;  /* 0x000000ffff0f7224 */ /* 0x100fe200078e0002 */
[----:B0-----:R-:W-:Y:S01]  /*2520*/  ULEA UR4, UR5, UR4, 0x18 ;  /* 0x0000000405047291 */ /* 0x001fe2000f8ec0ff */
[--C-:B------:R-:W-:Y:S02]  /*2530*/  IMAD.MOV.U32 R27, RZ, RZ, R2.reuse ;  /* 0x000000ffff1b7224 */ /* 0x100fe400078e0002 */
[--C-:B------:R-:W-:Y:S02]  /*2540*/  IMAD.MOV.U32 R25, RZ, RZ, R2.reuse ;  /* 0x000000ffff197224 */ /* 0x100fe400078e0002 */
[----:B------:R-:W-:Y:S01]  /*2550*/  IMAD.MOV.U32 R3, RZ, RZ, R2 ;  /* 0x000000ffff037224 */ /* 0x000fe200078e0002 */
[----:B-1----:R-:W-:Y:S04]  /*2560*/  STG.E desc[UR14][R6.64], R5 ;  /* 0x0000000506007986 */ /* 0x002fe8000c10190e */
[----:B------:R-:W0:Y:S04]  /*2570*/  LDS R4, [UR4+0x10a4] ;  /* 0x0010a404ff047984 */ /* 0x000e280008000800 */
[----:B------:R-:W1:Y:S04]  /*2580*/  LDS R28, [UR4+0x10a8] ;  /* 0x0010a804ff1c7984 */ /* 0x000e680008000800 */
[----:B------:R0:W-:Y:S04]  /*2590*/  STS.128 [UR4+0x10f0], R8 ;  /* 0x0010f008ff007988 */ /* 0x0001e80008000c04 */
[----:B------:R-:W-:Y:S04]  /*25a0*/  STS.128 [UR4+0x10d0], R16 ;  /* 0x0010d010ff007988 */ /* 0x000fe80008000c04 */
[----:B------:R-:W-:Y:S04]  /*25b0*/  STS.128 [UR4+0x10e0], R20 ;  /* 0x0010e014ff007988 */ /* 0x000fe80008000c04 */
[----:B------:R-:W-:Y:S04]  /*25c0*/  STS.128 [UR4+0x1100], R12 ;  /* 0x0011000cff007988 */ /* 0x000fe80008000c04 */
[----:B------:R2:W-:Y:S04]  /*25d0*/  STS.128 [UR4+0x1110], R16 ;  /* 0x00111010ff007988 */ /* 0x0005e80008000c04 */
[----:B------:R3:W-:Y:S04]  /*25e0*/  STS.128 [UR4+0x1120], R20 ;  /* 0x00112014ff007988 */ /* 0x0007e80008000c04 */
[----:B------:R4:W-:Y:S04]  /*25f0*/  STS.128 [UR4+0x1130], R24 ;  /* 0x00113018ff007988 */ /* 0x0009e80008000c04 */
[----:B------:R-:W-:Y:S01]  /*2600*/  STS.64 [UR4+0x10c8], R2 ;  /* 0x0010c802ff007988 */ /* 0x000fe20008000a04 */
[-C--:B0-----:R-:W-:Y:S01]  /*2610*/  MOV R8, R4.reuse ;  /* 0x0000000400087202 */ /* 0x081fe20000000f00 */
[--C-:B------:R-:W-:Y:S01]  /*2620*/  IMAD.MOV.U32 R9, RZ, RZ, R4.reuse ;  /* 0x000000ffff097224 */ /* 0x100fe200078e0004 */
[-C--:B------:R-:W-:Y:S01]  /*2630*/  MOV R10, R4.reuse ;  /* 0x00000004000a7202 */ /* 0x080fe20000000f00 */
        /* <DEDUP_REMOVED lines=8> */
[----:B------:R-:W-:Y:S01]  /*26c0*/  STS.128 [UR4+0x1160], R8 ;  /* 0x00116008ff007988 */ /* 0x000fe20008000c04 */
[-C--:B--2---:R-:W-:Y:S01]  /*26d0*/  MOV R16, R4.reuse ;  /* 0x0000000400107202 */ /* 0x084fe20000000f00 */
[--C-:B------:R-:W-:Y:S01]  /*26e0*/  IMAD.MOV.U32 R17, RZ, RZ, R4.reuse ;  /* 0x000000ffff117224 */ /* 0x100fe200078e0004 */
[-C--:B------:R-:W-:Y:S01]  /*26f0*/  MOV R18, R4.reuse ;  /* 0x0000000400127202 */ /* 0x080fe20000000f00 */
[--C-:B------:R-:W-:Y:S01]  /*2700*/  IMAD.MOV.U32 R19, RZ, RZ, R4.reuse ;  /* 0x000000ffff137224 */ /* 0x100fe200078e0004 */
[-C--:B---3--:R-:W-:Y:S01]  /*2710*/  MOV R20, R4.reuse ;  /* 0x0000000400147202 */ /* 0x088fe20000000f00 */
[--C-:B------:R-:W-:Y:S01]  /*2720*/  IMAD.MOV.U32 R21, RZ, RZ, R4.reuse ;  /* 0x000000ffff157224 */ /* 0x100fe200078e0004 */
[-C--:B------:R-:W-:Y:S01]  /*2730*/  MOV R22, R4.reuse ;  /* 0x0000000400167202 */ /* 0x080fe20000000f00 */
[--C-:B------:R-:W-:Y:S01]  /*2740*/  IMAD.MOV.U32 R23, RZ, RZ, R4.reuse ;  /* 0x000000ffff177224 */ /* 0x100fe200078e0004 */
[-C--:B----4-:R-:W-:Y:S01]  /*2750*/  MOV R24, R4.reuse ;  /* 0x0000000400187202 */ /* 0x090fe20000000f00 */
[--C-:B------:R-:W-:Y:S01]  /*2760*/  IMAD.MOV.U32 R25, RZ, RZ, R4.reuse ;  /* 0x000000ffff197224 */ /* 0x100fe200078e0004 */
[-C--:B------:R-:W-:Y:S01]  /*2770*/  MOV R26, R4.reuse ;  /* 0x00000004001a7202 */ /* 0x080fe20000000f00 */
[--C-:B------:R-:W-:Y:S01]  /*2780*/  IMAD.MOV.U32 R27, RZ, RZ, R4.reuse ;  /* 0x000000ffff1b7224 */ /* 0x100fe200078e0004 */
[----:B------:R0:W-:Y:S01]  /*2790*/  STS.128 [UR4+0x1140], R4 ;  /* 0x00114004ff007988 */ /* 0x0001e20008000c04 */
[--C-:B------:R-:W-:Y:S01]  /*27a0*/  IMAD.MOV.U32 R12, RZ, RZ, R4.reuse ;  /* 0x000000ffff0c7224 */ /* 0x100fe200078e0004 */
[-C--:B------:R-:W-:Y:S01]  /*27b0*/  MOV R13, R4.reuse ;  /* 0x00000004000d7202 */ /* 0x080fe20000000f00 */
[----:B------:R-:W-:Y:S01]  /*27c0*/  IMAD.MOV.U32 R14, RZ, RZ, R4 ;  /* 0x000000ffff0e7224 */ /* 0x000fe200078e0004 */
[----:B------:R-:W-:Y:S01]  /*27d0*/  MOV R15, R4 ;  /* 0x00000004000f7202 */ /* 0x000fe20000000f00 */
[----:B------:R-:W2:Y:S01]  /*27e0*/  LDS R8, [UR4+0x10ac] ;  /* 0x0010ac04ff087984 */ /* 0x000ea20008000800 */
[--C-:B-1----:R-:W-:Y:S01]  /*27f0*/  IMAD.MOV.U32 R29, RZ, RZ, R28.reuse ;  /* 0x000000ffff1d7224 */ /* 0x102fe200078e001c */
[-C--:B------:R-:W-:Y:S01]  /*2800*/  MOV R30, R28.reuse ;  /* 0x0000001c001e7202 */ /* 0x080fe20000000f00 */
[--C-:B------:R-:W-:Y:S01]  /*2810*/  IMAD.MOV.U32 R31, RZ, RZ, R28.reuse ;  /* 0x000000ffff1f7224 */ /* 0x100fe200078e001c */
[----:B------:R1:W-:Y:S04]  /*2820*/  STS.128 [UR4+0x11b0], R12 ;  /* 0x0011b00cff007988 */ /* 0x0003e80008000c04 */
[----:B------:R-:W-:Y:S01]  /*2830*/  STS.128 [UR4+0x1150], R32 ;  /* 0x00115020ff007988 */ /* 0x000fe20008000c04 */
[-C--:B0-----:R-:W-:Y:S01]  /*2840*/  MOV R4, R28.reuse ;  /* 0x0000001c00047202 */ /* 0x081fe20000000f00 */
[--C-:B------:R-:W-:Y:S01]  /*2850*/  IMAD.MOV.U32 R5, RZ, RZ, R28.reuse ;  /* 0x000000ffff057224 */ /* 0x100fe200078e001c */
[-C--:B------:R-:W-:Y:S01]  /*2860*/  MOV R6, R28.reuse ;  /* 0x0000001c00067202 */ /* 0x080fe20000000f00 */
[--C-:B------:R-:W-:Y:S01]  /*2870*/  IMAD.MOV.U32 R7, RZ, RZ, R28.reuse ;  /* 0x000000ffff077224 */ /* 0x100fe200078e001c */
[----:B------:R0:W-:Y:S04]  /*2880*/  STS.128 [UR4+0x1170], R16 ;  /* 0x00117010ff007988 */ /* 0x0001e80008000c04 */
[----:B------:R-:W-:Y:S01]  /*2890*/  STS.128 [UR4+0x11f0], R4 ;  /* 0x0011f004ff007988 */ /* 0x000fe20008000c04 */
[-C--:B-1----:R-:W-:Y:S01]  /*28a0*/  MOV R12, R28.reuse ;  /* 0x0000001c000c7202 */ /* 0x082fe20000000f00 */
[--C-:B------:R-:W-:Y:S01]  /*28b0*/  IMAD.MOV.U32 R13, RZ, RZ, R28.reuse ;  /* 0x000000ffff0d7224 */ /* 0x100fe200078e001c */
[----:B------:R-:W-:Y:S01]  /*28c0*/  MOV R14, R28 ;  /* 0x0000001c000e7202 */ /* 0x000fe20000000f00 */
[----:B------:R-:W1:Y:S01]  /*28d0*/  LDS R4, [UR4+0x10b0] ;  /* 0x0010b004ff047984 */ /* 0x000e620008000800 */
[----:B------:R-:W-:-:S03]  /*28e0*/  IMAD.MOV.U32 R15, RZ, RZ, R28 ;  /* 0x000000ffff0f7224 */ /* 0x000fc600078e001c */
[----:B------:R3:W-:Y:S01]  /*28f0*/  STS.128 [UR4+0x1180], R20 ;  /* 0x00118014ff007988 */ /* 0x0007e20008000c04 */
[-C--:B0-----:R-:W-:Y:S01]  /*2900*/  MOV R16, R28.reuse ;  /* 0x0000001c00107202 */ /* 0x081fe20000000f00 */
[--C-:B------:R-:W-:Y:S02]  /*2910*/  IMAD.MOV.U32 R17, RZ, RZ, R28.reuse ;  /* 0x000000ffff117224 */ /* 0x100fe400078e001c */
[----:B------:R0:W-:Y:S01]  /*2920*/  STS.128 [UR4+0x1190], R24 ;  /* 0x00119018ff007988 */ /* 0x0001e20008000c04 */
[-C--:B------:R-:W-:Y:S01]  /*2930*/  MOV R18, R28.reuse ;  /* 0x0000001c00127202 */ /* 0x080fe20000000f00 */
[--C-:B------:R-:W-:Y:S02]  /*2940*/  IMAD.MOV.U32 R19, RZ, RZ, R28.reuse ;  /* 0x000000ffff137224 */ /* 0x100fe400078e001c */
[----:B------:R4:W-:Y:S04]  /*2950*/  STS.128 [UR4+0x11a0], R32 ;  /* 0x0011a020ff007988 */ /* 0x0009e80008000c04 */
[----:B------:R-:W-:Y:S01]  /*2960*/  STS.128 [UR4+0x1230], R12 ;  /* 0x0012300cff007988 */ /* 0x000fe20008000c04 */
[-C--:B---3--:R-:W-:Y:S01]  /*2970*/  MOV R20, R28.reuse ;  /* 0x0000001c00147202 */ /* 0x088fe20000000f00 */
[--C-:B------:R-:W-:Y:S01]  /*2980*/  IMAD.MOV.U32 R21, RZ, RZ, R28.reuse ;  /* 0x000000ffff157224 */ /* 0x100fe200078e001c */
[-C--:B------:R-:W-:Y:S01]  /*2990*/  MOV R22, R28.reuse ;  /* 0x0000001c00167202 */ /* 0x080fe20000000f00 */
[--C-:B------:R-:W-:Y:S01]  /*29a0*/  IMAD.MOV.U32 R23, RZ, RZ, R28.reuse ;  /* 0x000000ffff177224 */ /* 0x100fe200078e001c */
[-C--:B0-----:R-:W-:Y:S01]  /*29b0*/  MOV R24, R28.reuse ;  /* 0x0000001c00187202 */ /* 0x081fe20000000f00 */
[--C-:B------:R-:W-:Y:S01]  /*29c0*/  IMAD.MOV.U32 R25, RZ, RZ, R28.reuse ;  /* 0x000000ffff197224 */ /* 0x100fe200078e001c */
[-C--:B------:R-:W-:Y:S01]  /*29d0*/  MOV R26, R28.reuse ;  /* 0x0000001c001a7202 */ /* 0x080fe20000000f00 */
[--C-:B------:R-:W-:Y:S01]  /*29e0*/  IMAD.MOV.U32 R27, RZ, RZ, R28.reuse ;  /* 0x000000ffff1b7224 */ /* 0x100fe200078e001c */
[-C--:B----4-:R-:W-:Y:S01]  /*29f0*/  MOV R32, R28.reuse ;  /* 0x0000001c00207202 */ /* 0x090fe20000000f00 */
[--C-:B------:R-:W-:Y:S01]  /*2a00*/  IMAD.MOV.U32 R33, RZ, RZ, R28.reuse ;  /* 0x000000ffff217224 */ /* 0x100fe200078e001c */
[----:B------:R-:W-:Y:S01]  /*2a10*/  MOV R34, R28 ;  /* 0x0000001c00227202 */ /* 0x000fe20000000f00 */
[----:B------:R-:W-:Y:S01]  /*2a20*/  IMAD.MOV.U32 R35, RZ, RZ, R28 ;  /* 0x000000ffff237224 */ /* 0x000fe200078e001c */
[----:B------:R-:W0:Y:S01]  /*2a30*/  LDS R12, [UR4+0x10b4] ;  /* 0x0010b404ff0c7984 */ /* 0x000e220008000800 */
[-C--:B--2---:R-:W-:Y:S01]  /*2a40*/  MOV R9, R8.reuse ;  /* 0x0000000800097202 */ /* 0x084fe20000000f00 */
[--C-:B------:R-:W-:Y:S01]  /*2a50*/  IMAD.MOV.U32 R10, RZ, RZ, R8.reuse ;  /* 0x000000ffff0a7224 */ /* 0x100fe200078e0008 */
[-C--:B------:R-:W-:Y:S01]  /*2a60*/  MOV R11, R8.reuse ;  /* 0x00000008000b7202 */ /* 0x080fe20000000f00 */
[----:B------:R-:W-:Y:S01]  /*2a70*/  STS.128 [UR4+0x11d0], R28 ;  /* 0x0011d01cff007988 */ /* 0x000fe20008000c04 */
[-C--:B------:R-:W-:Y:S01]  /*2a80*/  MOV R36, R8.reuse ;  /* 0x0000000800247202 */ /* 0x080fe20000000f00 */
[--C-:B------:R-:W-:Y:S01]  /*2a90*/  IMAD.MOV.U32 R37, RZ, RZ, R8.reuse ;  /* 0x000000ffff257224 */ /* 0x100fe200078e0008 */
[----:B------:R-:W-:Y:S01]  /*2aa0*/  MOV R38, R8 ;  /* 0x0000000800267202 */ /* 0x000fe20000000f00 */
[----:B------:R2:W-:Y:S01]  /*2ab0*/  STS.128 [UR4+0x11e0], R16 ;  /* 0x0011e010ff007988 */ /* 0x0005e20008000c04 */
[----:B------:R-:W-:Y:S01]  /*2ac0*/  IMAD.MOV.U32 R39, RZ, RZ, R8 ;  /* 0x000000ffff277224 */ /* 0x000fe200078e0008 */
[----:B-1----:R-:W-:Y:S01]  /*2ad0*/  MOV R6, R4 ;  /* 0x0000000400067202 */ /* 0x002fe20000000f00 */
[--C-:B------:R-:W-:Y:S01]  /*2ae0*/  IMAD.MOV.U32 R5, RZ, RZ, R4.reuse ;  /* 0x000000ffff057224 */ /* 0x100fe200078e0004 */
[----:B------:R1:W-:Y:S01]  /*2af0*/  STS.128 [UR4+0x1200], R20 ;  /* 0x00120014ff007988 */ /* 0x0003e20008000c04 */
[----:B------:R-:W-:-:S03]  /*2b00*/  IMAD.MOV.U32 R7, RZ, RZ, R4 ;  /* 0x000000ffff077224 */ /* 0x000fc600078e0004 */
[----:B------:R3:W-:Y:S04]  /*2b10*/  STS.128 [UR4+0x1210], R24 ;  /* 0x00121018ff007988 */ /* 0x0007e80008000c04 */
[----:B------:R4:W-:Y:S01]  /*2b20*/  STS.128 [UR4+0x1220], R32 ;  /* 0x00122020ff007988 */ /* 0x0009e20008000c04 */
[-C--:B--2---:R-:W-:Y:S01]  /*2b30*/  MOV R16, R8.reuse ;  /* 0x0000000800107202 */ /* 0x084fe20000000f00 */
[--C-:B------:R-:W-:Y:S02]  /*2b40*/  IMAD.MOV.U32 R17, RZ, RZ, R8.reuse ;  /* 0x000000ffff117224 */ /* 0x100fe400078e0008 */
[----:B------:R2:W-:Y:S01]  /*2b50*/  STS.128 [UR4+0x11c0], R28 ;  /* 0x0011c01cff007988 */ /* 0x0005e20008000c04 */
[-C--:B------:R-:W-:Y:S01]  /*2b60*/  MOV R18, R8.reuse ;  /* 0x0000000800127202 */ /* 0x080fe20000000f00 */
[--C-:B------:R-:W-:Y:S01]  /*2b70*/  IMAD.MOV.U32 R19, RZ, RZ, R8.reuse ;  /* 0x000000ffff137224 */ /* 0x100fe200078e0008 */
[-C--:B-1----:R-:W-:Y:S01]  /*2b80*/  MOV R20, R8.reuse ;  /* 0x0000000800147202 */ /* 0x082fe20000000f00 */
[--C-:B------:R-:W-:Y:S01]  /*2b90*/  IMAD.MOV.U32 R21, RZ, RZ, R8.reuse ;  /* 0x000000ffff157224 */ /* 0x100fe200078e0008 */
[-C--:B------:R-:W-:Y:S01]  /*2ba0*/  MOV R22, R8.reuse ;  /* 0x0000000800167202 */ /* 0x080fe20000000f00 */
[--C-:B---3--:R-:W-:Y:S01]  /*2bb0*/  IMAD.MOV.U32 R25, RZ, RZ, R8.reuse ;  /* 0x000000ffff197224 */ /* 0x108fe200078e0008 */
[-C--:B------:R-:W-:Y:S01]  /*2bc0*/  MOV R24, R8.reuse ;  /* 0x0000000800187202 */ /* 0x080fe20000000f00 */
[--C-:B------:R-:W-:Y:S01]  /*2bd0*/  IMAD.MOV.U32 R27, RZ, RZ, R8.reuse ;  /* 0x000000ffff1b7224 */ /* 0x100fe200078e0008 */
[-C--:B------:R-:W-:Y:S01]  /*2be0*/  MOV R26, R8.reuse ;  /* 0x00000008001a7202 */ /* 0x080fe20000000f00 */
[--C-:B----4-:R-:W-:Y:S01]  /*2bf0*/  IMAD.MOV.U32 R33, RZ, RZ, R8.reuse ;  /* 0x000000ffff217224 */ /* 0x110fe200078e0008 */
[-C--:B------:R-:W-:Y:S01]  /*2c00*/  MOV R32, R8.reuse ;  /* 0x0000000800207202 */ /* 0x080fe20000000f00 */
[--C-:B------:R-:W-:Y:S01]  /*2c10*/  IMAD.MOV.U32 R35, RZ, RZ, R8.reuse ;  /* 0x000000ffff237224 */ /* 0x100fe200078e0008 */
[-C--:B------:R-:W-:Y:S01]  /*2c20*/  MOV R34, R8.reuse ;  /* 0x0000000800227202 */ /* 0x080fe20000000f00 */
[--C-:B--2---:R-:W-:Y:S01]  /*2c30*/  IMAD.MOV.U32 R29, RZ, RZ, R8.reuse ;  /* 0x000000ffff1d7224 */ /* 0x104fe200078e0008 */
[-C--:B------:R-:W-:Y:S01]  /*2c40*/  MOV R28, R8.reuse ;  /* 0x00000008001c7202 */ /* 0x080fe20000000f00 */
[--C-:B------:R-:W-:Y:S01]  /*2c50*/  IMAD.MOV.U32 R31, RZ, RZ, R8.reuse ;  /* 0x000000ffff1f7224 */ /* 0x100fe200078e0008 */
[----:B------:R-:W-:Y:S01]  /*2c60*/  MOV R30, R8 ;  /* 0x00000008001e7202 */ /* 0x000fe20000000f00 */
[----:B------:R-:W-:Y:S01]  /*2c70*/  IMAD.MOV.U32 R23, RZ, RZ, R8 ;  /* 0x000000ffff177224 */ /* 0x000fe200078e0008 */
[----:B------:R-:W-:Y:S01]  /*2c80*/  STS.128 [UR4+0x1240], R8 ;  /* 0x00124008ff007988 */ /* 0x000fe20008000c04 */
[-C--:B0-----:R-:W-:Y:S01]  /*2c90*/  MOV R13, R12.reuse ;  /* 0x0000000c000d7202 */ /* 0x081fe20000000f00 */
[----:B------:R-:W-:Y:S01]  /*2ca0*/  IMAD.MOV.U32 R14, RZ, RZ, R12 ;  /* 0x000000ffff0e7224 */ /* 0x000fe200078e000c */
[----:B------:R-:W-:Y:S01]  /*2cb0*/  MOV R15, R12 ;  /* 0x0000000c000f7202 */ /* 0x000fe20000000f00 */
[----:B------:R-:W0:Y:S04]  /*2cc0*/  LDS R8, [UR4+0x10b8] ;  /* 0x0010b804ff087984 */ /* 0x000e280008000800 */
[----:B------:R-:W-:Y:S04]  /*2cd0*/  STS.128 [UR4+0x1250], R16 ;  /* 0x00125010ff007988 */ /* 0x000fe80008000c04 */
[----:B------:R1:W-:Y:S04]  /*2ce0*/  STS.128 [UR4+0x1270], R24 ;  /* 0x00127018ff007988 */ /* 0x0003e80008000c04 */
[----:B------:R2:W-:Y:S04]  /*2cf0*/  STS.128 [UR4+0x1280], R28 ;  /* 0x0012801cff007988 */ /* 0x0005e80008000c04 */
[----:B------:R3:W-:Y:S04]  /*2d00*/  STS.128 [UR4+0x1290], R32 ;  /* 0x00129020ff007988 */ /* 0x0007e80008000c04 */
[----:B------:R4:W-:Y:S01]  /*2d10*/  STS.128 [UR4+0x12a0], R20 ;  /* 0x0012a014ff007988 */ /* 0x0009e20008000c04 */
[----:B-1----:R-:W-:Y:S01]  /*2d20*/  MOV R24, R4 ;  /* 0x0000000400187202 */ /* 0x002fe20000000f00 */
[----:B------:R-:W-:-:S02]  /*2d30*/  IMAD.MOV.U32 R25, RZ, RZ, R4 ;  /* 0x000000ffff197224 */ /* 0x000fc400078e0004 */
[----:B------:R1:W-:Y:S01]  /*2d40*/  STS.128 [UR4+0x12b0], R16 ;  /* 0x0012b010ff007988 */ /* 0x0003e20008000c04 */
[-C--:B------:R-:W-:Y:S01]  /*2d50*/  MOV R26, R4.reuse ;  /* 0x00000004001a7202 */ /* 0x080fe20000000f00 */
[--C-:B------:R-:W-:Y:S01]  /*2d60*/  IMAD.MOV.U32 R27, RZ, RZ, R4.reuse ;  /* 0x000000ffff1b7224 */ /* 0x100fe200078e0004 */
[-C--:B--2---:R-:W-:Y:S01]  /*2d70*/  MOV R28, R4.reuse ;  /* 0x00000004001c7202 */ /* 0x084fe20000000f00 */
[----:B------:R-:W-:Y:S01]  /*2d80*/  STS.128 [UR4+0x12d0], R4 ;  /* 0x0012d004ff007988 */ /* 0x000fe20008000c04 */
        /* <DEDUP_REMOVED lines=11> */
[----:B------:R-:W-:Y:S01]  /*2e40*/  STS.128 [UR4+0x12c0], R4 ;  /* 0x0012c004ff007988 */ /* 0x000fe20008000c04 */
[-C--:B-1----:R-:W-:Y:S01]  /*2e50*/  MOV R16, R4.reuse ;  /* 0x0000000400107202 */ /* 0x082fe20000000f00 */
[--C-:B------:R-:W-:Y:S01]  /*2e60*/  IMAD.MOV.U32 R17, RZ, RZ, R4.reuse ;  /* 0x000000ffff117224 */ /* 0x100fe200078e0004 */
[----:B------:R-:W-:Y:S01]  /*2e70*/  MOV R18, R4 ;  /* 0x0000000400127202 */ /* 0x000fe20000000f00 */
[----:B------:R-:W-:Y:S01]  /*2e80*/  IMAD.MOV.U32 R19, RZ, RZ, R4 ;  /* 0x000000ffff137224 */ /* 0x000fe200078e0004 */
[----:B------:R1:W-:Y:S01]  /*2e90*/  STS.128 [UR4+0x12f0], R28 ;  /* 0x0012f01cff007988 */ /* 0x0003e20008000c04 */
[--C-:B0-----:R-:W-:Y:S01]  /*2ea0*/  IMAD.MOV.U32 R9, RZ, RZ, R8.reuse ;  /* 0x000000ffff097224 */ /* 0x101fe200078e0008 */
[----:B------:R-:W-:Y:S01]  /*2eb0*/  MOV R10, R8 ;  /* 0x00000008000a7202 */ /* 0x000fe20000000f00 */
[----:B------:R-:W-:Y:S01]  /*2ec0*/  IMAD.MOV.U32 R11, RZ, RZ, R8 ;  /* 0x000000ffff0b7224 */ /* 0x000fe200078e0008 */
[----:B------:R-:W0:Y:S04]  /*2ed0*/  LDS R4, [UR4+0x10bc] ;  /* 0x0010bc04ff047984 */ /* 0x000e280008000800 */
[----:B------:R2:W-:Y:S04]  /*2ee0*/  STS.128 [UR4+0x1310], R20 ;  /* 0x00131014ff007988 */ /* 0x0005e80008000c04 */
[----:B------:R3:W-:Y:S01]  /*2ef0*/  STS.128 [UR4+0x1330], R16 ;  /* 0x00133010ff007988 */ /* 0x0007e20008000c04 */
[--C-:B-1----:R-:W-:Y:S01]  /*2f00*/  IMAD.MOV.U32 R28, RZ, RZ, R12.reuse ;  /* 0x000000ffff1c7224 */ /* 0x102fe200078e000c */
[-C--:B------:R-:W-:Y:S01]  /*2f10*/  MOV R29, R12.reuse ;  /* 0x0000000c001d7202 */ /* 0x080fe20000000f00 */
[--C-:B------:R-:W-:Y:S01]  /*2f20*/  IMAD.MOV.U32 R30, RZ, RZ, R12.reuse ;  /* 0x000000ffff1e7224 */ /* 0x100fe200078e000c */
[-C--:B------:R-:W-:Y:S01]  /*2f30*/  MOV R31, R12.reuse ;  /* 0x0000000c001f7202 */ /* 0x080fe20000000f00 */
[----:B------:R1:W-:Y:S01]  /*2f40*/  STS.128 [UR4+0x1260], R36 ;  /* 0x00126024ff007988 */ /* 0x0003e20008000c04 */
[--C-:B--2---:R-:W-:Y:S01]  /*2f50*/  IMAD.MOV.U32 R20, RZ, RZ, R12.reuse ;  /* 0x000000ffff147224 */ /* 0x104fe200078e000c */
[-C--:B------:R-:W-:Y:S01]  /*2f60*/  MOV R21, R12.reuse ;  /* 0x0000000c00157202 */ /* 0x080fe20000000f00 */
[--C-:B------:R-:W-:Y:S01]  /*2f70*/  IMAD.MOV.U32 R22, RZ, RZ, R12.reuse ;  /* 0x000000ffff167224 */ /* 0x100fe200078e000c */
[-C--:B------:R-:W-:Y:S01]  /*2f80*/  MOV R23, R12.reuse ;  /* 0x0000000c00177202 */ /* 0x080fe20000000f00 */
[--C-:B---3--:R-:W-:Y:S01]  /*2f90*/  IMAD.MOV.U32 R16, RZ, RZ, R12.reuse ;  /* 0x000000ffff107224 */ /* 0x108fe200078e000c */
[-C--:B------:R-:W-:Y:S01]  /*2fa0*/  MOV R17, R12.reuse ;  /* 0x0000000c00117202 */ /* 0x080fe20000000f00 */
[--C-:B------:R-:W-:Y:S01]  /*2fb0*/  IMAD.MOV.U32 R18, RZ, RZ, R12.reuse ;  /* 0x000000ffff127224 */ /* 0x100fe200078e000c */
[-C--:B------:R-:W-:Y:S01]  /*2fc0*/  MOV R19, R12.reuse ;  /* 0x0000000c00137202 */ /* 0x080fe20000000f00 */
[----:B------:R-:W-:Y:S01]  /*2fd0*/  STS.128 [UR4+0x12e0], R24 ;  /* 0x0012e018ff007988 */ /* 0x000fe20008000c04 */
[----:B-1----:R-:W-:Y:S01]  /*2fe0*/  IMAD.MOV.U32 R36, RZ, RZ, R12 ;  /* 0x000000ffff247224 */ /* 0x002fe200078e000c */
[----:B------:R-:W-:-:S02]  /*2ff0*/  MOV R37, R12 ;  /* 0x0000000c00257202 */ /* 0x000fc40000000f00 */
[----:B------:R1:W-:Y:S01]  /*3000*/  STS.128 [UR4+0x1300], R32 ;  /* 0x00130020ff007988 */ /* 0x0003e20008000c04 */
[----:B------:R-:W-:Y:S01]  /*3010*/  IMAD.MOV.U32 R38, RZ, RZ, R12 ;  /* 0x000000ffff267224 */ /* 0x000fe200078e000c */
[----:B------:R-:W-:Y:S02]  /*3020*/  MOV R39, R12 ;  /* 0x0000000c00277202 */ /* 0x000fe40000000f00 */
[----:B------:R2:W-:Y:S04]  /*3030*/  STS.128 [UR4+0x1320], R24 ;  /* 0x00132018ff007988 */ /* 0x0005e80008000c04 */
[----:B------:R-:W-:Y:S01]  /*3040*/  STS.128 [UR4+0x1350], R12 ;  /* 0x0013500cff007988 */ /* 0x000fe20008000c04 */
[----:B0-----:R-:W-:Y:S01]  /*3050*/  MOV R5, R4 ;  /* 0x0000000400057202 */ /* 0x001fe20000000f00 */
[----:B------:R-:W-:-:S02]  /*3060*/  IMAD.MOV.U32 R6, RZ, RZ, R4 ;  /* 0x000000ffff067224 */ /* 0x000fc400078e0004 */
[----:B------:R0:W-:Y:S01]  /*3070*/  STS.128 [UR4+0x1360], R28 ;  /* 0x0013601cff007988 */ /* 0x0001e20008000c04 */
[----:B------:R-:W-:Y:S01]  /*3080*/  MOV R7, R4 ;  /* 0x0000000400077202 */ /* 0x000fe20000000f00 */
[--C-:B-1----:R-:W-:Y:S01]  /*3090*/  IMAD.MOV.U32 R32, RZ, RZ, R12.reuse ;  /* 0x000000ffff207224 */ /* 0x102fe200078e000c */
[-C--:B------:R-:W-:Y:S01]  /*30a0*/  MOV R33, R12.reuse ;  /* 0x0000000c00217202 */ /* 0x080fe20000000f00 */
[--C-:B------:R-:W-:Y:S01]  /*30b0*/  IMAD.MOV.U32 R34, RZ, RZ, R12.reuse ;  /* 0x000000ffff227224 */ /* 0x100fe200078e000c */
[-C--:B------:R-:W-:Y:S01]  /*30c0*/  MOV R35, R12.reuse ;  /* 0x0000000c00237202 */ /* 0x080fe20000000f00 */
[--C-:B--2---:R-:W-:Y:S01]  /*30d0*/  IMAD.MOV.U32 R24, RZ, RZ, R12.reuse ;  /* 0x000000ffff187224 */ /* 0x104fe200078e000c */
[-C--:B------:R-:W-:Y:S01]  /*30e0*/  MOV R25, R12.reuse ;  /* 0x0000000c00197202 */ /* 0x080fe20000000f00 */
[----:B------:R-:W-:Y:S01]  /*30f0*/  IMAD.MOV.U32 R26, RZ, RZ, R12 ;  /* 0x000000ffff1a7224 */ /* 0x000fe200078e000c */
[----:B------:R-:W-:Y:S01]  /*3100*/  MOV R27, R12 ;  /* 0x0000000c001b7202 */ /* 0x000fe20000000f00 */
[----:B------:R1:W-:Y:S04]  /*3110*/  STS.128 [UR4+0x13a0], R20 ;  /* 0x0013a014ff007988 */ /* 0x0003e80008000c04 */
[----:B------:R2:W-:Y:S01]  /*3120*/  STS.128 [UR4+0x1340], R12 ;  /* 0x0013400cff007988 */ /* 0x0005e20008000c04 */
[-C--:B0-----:R-:W-:Y:S01]  /*3130*/  MOV R28, R8.reuse ;  /* 0x00000008001c7202 */ /* 0x081fe20000000f00 */
[--C-:B------:R-:W-:Y:S01]  /*3140*/  IMAD.MOV.U32 R29, RZ, RZ, R8.reuse ;  /* 0x000000ffff1d7224 */ /* 0x100fe200078e0008 */
[----:B------:R-:W-:Y:S01]  /*3150*/  MOV R30, R8 ;  /* 0x00000008001e7202 */ /* 0x000fe20000000f00 */
[----:B------:R0:W-:Y:S01]  /*3160*/  STS.128 [UR4+0x13b0], R16 ;  /* 0x0013b010ff007988 */ /* 0x0001e20008000c04 */
[----:B------:R-:W-:-:S03]  /*3170*/  IMAD.MOV.U32 R31, RZ, RZ, R8 ;  /* 0x000000ffff1f7224 */ /* 0x000fc600078e0008 */
[----:B------:R3:W-:Y:S01]  /*3180*/  STS.128 [UR4+0x1370], R32 ;  /* 0x00137020ff007988 */ /* 0x0007e20008000c04 */
[-C--:B-1----:R-:W-:Y:S01]  /*3190*/  MOV R20, R8.reuse ;  /* 0x0000000800147202 */ /* 0x082fe20000000f00 */
[--C-:B------:R-:W-:Y:S01]  /*31a0*/  IMAD.MOV.U32 R21, RZ, RZ, R8.reuse ;  /* 0x000000ffff157224 */ /* 0x100fe200078e0008 */
[-C--:B------:R-:W-:Y:S01]  /*31b0*/  MOV R22, R8.reuse ;  /* 0x0000000800167202 */ /* 0x080fe20000000f00 */
[--C-:B------:R-:W-:Y:S01]  /*31c0*/  IMAD.MOV.U32 R23, RZ, RZ, R8.reuse ;  /* 0x000000ffff177224 */ /* 0x100fe200078e0008 */
[-C--:B--2---:R-:W-:Y:S01]  /*31d0*/  MOV R12, R8.reuse ;  /* 0x00000008000c7202 */ /* 0x084fe20000000f00 */
[--C-:B------:R-:W-:Y:S01]  /*31e0*/  IMAD.MOV.U32 R13, RZ, RZ, R8.reuse ;  /* 0x000000ffff0d7224 */ /* 0x100fe200078e0008 */
[-C--:B------:R-:W-:Y:S01]  /*31f0*/  MOV R14, R8.reuse ;  /* 0x00000008000e7202 */ /* 0x080fe20000000f00 */
[--C-:B------:R-:W-:Y:S01]  /*3200*/  IMAD.MOV.U32 R15, RZ, RZ, R8.reuse ;  /* 0x000000ffff0f7224 */ /* 0x100fe200078e0008 */
[-C--:B0-----:R-:W-:Y:S01]  /*3210*/  MOV R16, R8.reuse ;  /* 0x0000000800107202 */ /* 0x081fe20000000f00 */
[--C-:B------:R-:W-:Y:S01]  /*3220*/  IMAD.MOV.U32 R17, RZ, RZ, R8.reuse ;  /* 0x000000ffff117224 */ /* 0x100fe200078e0008 */
[-C--:B------:R-:W-:Y:S01]  /*3230*/  MOV R18, R8.reuse ;  /* 0x0000000800127202 */ /* 0x080fe20000000f00 */
[--C-:B------:R-:W-:Y:S01]  /*3240*/  IMAD.MOV.U32 R19, RZ, RZ, R8.reuse ;  /* 0x000000ffff137224 */ /* 0x100fe200078e0008 */
[----:B------:R0:W-:Y:S01]  /*3250*/  STS.128 [UR4+0x1390], R24 ;  /* 0x00139018ff007988 */ /* 0x0001e20008000c04 */
[-C--:B---3--:R-:W-:Y:S01]  /*3260*/  MOV R32, R8.reuse ;  /* 0x0000000800207202 */ /* 0x088fe20000000f00 */
[--C-:B------:R-:W-:Y:S01]  /*3270*/  IMAD.MOV.U32 R33, RZ, RZ, R8.reuse ;  /* 0x000000ffff217224 */ /* 0x100fe200078e0008 */
[----:B------:R-:W-:Y:S01]  /*3280*/  MOV R34, R8 ;  /* 0x0000000800227202 */ /* 0x000fe20000000f00 */
[----:B------:R-:W-:Y:S01]  /*3290*/  STS.128 [UR4+0x13d0], R8 ;  /* 0x0013d008ff007988 */ /* 0x000fe20008000c04 */
[----:B------:R-:W-:-:S03]  /*32a0*/  IMAD.MOV.U32 R35, RZ, RZ, R8 ;  /* 0x000000ffff237224 */ /* 0x000fc600078e0008 */
[----:B------:R1:W-:Y:S04]  /*32b0*/  STS.128 [UR4+0x13e0], R28 ;  /* 0x0013e01cff007988 */ /* 0x0003e80008000c04 */
[----:B------:R2:W-:Y:S01]  /*32c0*/  STS.128 [UR4+0x1400], R12 ;  /* 0x0014000cff007988 */ /* 0x0005e20008000c04 */
[-C--:B0-----:R-:W-:Y:S01]  /*32d0*/  MOV R24, R8.reuse ;  /* 0x0000000800187202 */ /* 0x081fe20000000f00 */
[--C-:B------:R-:W-:Y:S02]  /*32e0*/  IMAD.MOV.U32 R25, RZ, RZ, R8.reuse ;  /* 0x000000ffff197224 */ /* 0x100fe400078e0008 */
[----:B------:R0:W-:Y:S01]  /*32f0*/  STS.128 [UR4+0x1410], R16 ;  /* 0x00141010ff007988 */ /* 0x0001e20008000c04 */
[----:B------:R-:W-:Y:S01]  /*3300*/  MOV R26, R8 ;  /* 0x00000008001a7202 */ /* 0x000fe20000000f00 */
[----:B------:R-:W-:-:S02]  /*3310*/  IMAD.MOV.U32 R27, RZ, RZ, R8 ;  /* 0x000000ffff1b7224 */ /* 0x000fc400078e0008 */
[----:B------:R3:W-:Y:S01]  /*3320*/  STS.128 [UR4+0x1420], R20 ;  /* 0x00142014ff007988 */ /* 0x0007e20008000c04 */
[--C-:B-1----:R-:W-:Y:S01]  /*3330*/  IMAD.MOV.U32 R28, RZ, RZ, R4.reuse ;  /* 0x000000ffff1c7224 */ /* 0x102fe200078e0004 */
[-C--:B------:R-:W-:Y:S02]  /*3340*/  MOV R29, R4.reuse ;  /* 0x00000004001d7202 */ /* 0x080fe40000000f00 */
[----:B------:R1:W-:Y:S01]  /*3350*/  STS.128 [UR4+0x13c0], R8 ;  /* 0x0013c008ff007988 */ /* 0x0003e20008000c04 */
        /* <DEDUP_REMOVED lines=9> */
[-C--:B---3--:R-:W-:Y:S01]  /*33f0*/  MOV R21, R4.reuse ;  /* 0x0000000400157202 */ /* 0x088fe20000000f00 */
[--C-:B------:R-:W-:Y:S01]  /*3400*/  IMAD.MOV.U32 R20, RZ, RZ, R4.reuse ;  /* 0x000000ffff147224 */ /* 0x100fe200078e0004 */
[-C--:B------:R-:W-:Y:S01]  /*3410*/  MOV R23, R4.reuse ;  /* 0x0000000400177202 */ /* 0x080fe20000000f00 */
[--C-:B------:R-:W-:Y:S01]  /*3420*/  IMAD.MOV.U32 R22, RZ, RZ, R4.reuse ;  /* 0x000000ffff167224 */ /* 0x100fe200078e0004 */
[-C--:B------:R-:W-:Y:S01]  /*3430*/  MOV R31, R4.reuse ;  /* 0x00000004001f7202 */ /* 0x080fe20000000f00 */
[--C-:B-1----:R-:W-:Y:S01]  /*3440*/  IMAD.MOV.U32 R8, RZ, RZ, R4.reuse ;  /* 0x000000ffff087224 */ /* 0x102fe200078e0004 */
[-C--:B------:R-:W-:Y:S01]  /*3450*/  MOV R9, R4.reuse ;  /* 0x0000000400097202 */ /* 0x080fe20000000f00 */
[----:B------:R-:W-:Y:S01]  /*3460*/  IMAD.MOV.U32 R10, RZ, RZ, R4 ;  /* 0x000000ffff0a7224 */ /* 0x000fe200078e0004 */
[----:B------:R-:W-:Y:S01]  /*3470*/  MOV R11, R4 ;  /* 0x00000004000b7202 */ /* 0x000fe20000000f00 */
[----:B------:R-:W-:Y:S04]  /*3480*/  STS [UR4+0x10c4], R2 ;  /* 0x0010c402ff007988 */ /* 0x000fe80008000804 */
[----:B------:R-:W-:Y:S04]  /*3490*/  STS.128 [UR4+0x1380], R36 ;  /* 0x00138024ff007988 */ /* 0x000fe80008000c04 */
        /* <DEDUP_REMOVED lines=9> */
[----:B------:R-:W-:Y:S01]  /*3530*/  STS.128 [UR4+0x14b0], R12 ;  /* 0x0014b00cff007988 */ /* 0x000fe20008000c04 */
[----:B------:R-:W-:Y:S05]  /*3540*/  EXIT ;  /* 0x000000000000794d */ /* 0x000fea0003800000 */
        .weak           $__internal_0_$__cuda_sm3x_div_rn_noftz_f32_slowpath
        .type           $__internal_0_$__cuda_sm3x_div_rn_noftz_f32_slowpath,@function
        .size           $__internal_0_$__cuda_sm3x_div_rn_noftz_f32_slowpath,(.L_x_20 - $__internal_0_$__cuda_sm3x_div_rn_noftz_f32_slowpath)
$__internal_0_$__cuda_sm3x_div_rn_noftz_f32_slowpath:
[----:B------:R-:W-:Y:S01]  /*3550*/  SHF.R.U32.HI R5, RZ, 0x17, R3 ;  /* 0x00000017ff057819 */ /* 0x000fe20000011603 */
[--C-:B------:R-:W-:Y:S01]  /*3560*/  IMAD.MOV.U32 R6, RZ, RZ, R2.reuse ;  /* 0x000000ffff067224 */ /* 0x100fe200078e0002 */
[----:B------:R-:W-:Y:S02]  /*3570*/  SHF.R.U32.HI R0, RZ, 0x17, R2 ;  /* 0x00000017ff007819 */ /* 0x000fe40000011602 */
[----:B------:R-:W-:Y:S02]  /*3580*/  LOP3.LUT R5, R5, 0xff, RZ, 0xc0, !PT ;  /* 0x000000ff05057812 */ /* 0x000fe400078ec0ff */
[----:B------:R-:W-:Y:S02]  /*3590*/  LOP3.LUT R0, R0, 0xff, RZ, 0xc0, !PT ;  /* 0x000000ff00007812 */ /* 0x000fe400078ec0ff */
[----:B------:R-:W-:Y:S01]  /*35a0*/  MOV R7, R3 ;  /* 0x0000000300077202 */ /* 0x000fe20000000f00 */
[----:B------:R-:W-:Y:S01]  /*35b0*/  VIADD R10, R5, 0xffffffff ;  /* 0xffffffff050a7836 */ /* 0x000fe20000000000 */
[----:B------:R-:W-:-:S04]  /*35c0*/  IADD3 R9, PT, PT, R0, -0x1, RZ ;  /* 0xffffffff00097810 */ /* 0x000fc80007ffe0ff */
[----:B------:R-:W-:-:S04]  /*35d0*/  ISETP.GT.U32.AND P0, PT, R10, 0xfd, PT ;  /* 0x000000fd0a00780c */ /* 0x000fc80003f04070 */
[----:B------:R-:W-:-:S13]  /*35e0*/  ISETP.GT.U32.OR P0, PT, R9, 0xfd, P0 ;  /* 0x000000fd0900780c */ /* 0x000fda0000704470 */
[----:B------:R-:W-:Y:S01]  /*35f0*/  @!P0 IMAD.MOV.U32 R8, RZ, RZ, RZ ;  /* 0x000000ffff088224 */ /* 0x000fe200078e00ff */
[----:B------:R-:W-:Y:S06]  /*3600*/  @!P0 BRA `(.L_x_11) ;  /* 0x00000000005c8947 */ /* 0x000fec0003800000 */
[----:B------:R-:W-:Y:S02]  /*3610*/  FSETP.GTU.FTZ.AND P0, PT, |R2|, +INF , PT ;  /* 0x7f8000000200780b */ /* 0x000fe40003f1c200 */
[----:B------:R-:W-:-:S04]  /*3620*/  FSETP.GTU.FTZ.AND P1, PT, |R3|, +INF , PT ;  /* 0x7f8000000300780b */ /* 0x000fc80003f3c200 */
[----:B------:R-:W-:-:S13]  /*3630*/  PLOP3.LUT P0, PT, P0, P1, PT, 0xf8, 0x8f ;  /* 0x00000000008f781c */ /* 0x000fda0000703f70 */
[----:B------:R-:W-:Y:S05]  /*3640*/  @P0 BRA `(.L_x_12) ;  /* 0x0000000400440947 */ /* 0x000fea0003800000 */
[----:B------:R-:W-:-:S13]  /*3650*/  LOP3.LUT P0, RZ, R7, 0x7fffffff, R6, 0xc8, !PT ;  /* 0x7fffffff07ff7812 */ /* 0x000fda000780c806 */
[----:B------:R-:W-:Y:S05]  /*3660*/  @!P0 BRA `(.L_x_13) ;  /* 0x0000000400348947 */ /* 0x000fea0003800000 */
[C---:B------:R-:W-:Y:S02]  /*3670*/  FSETP.NEU.FTZ.AND P2, PT, |R2|.reuse, +INF , PT ;  /* 0x7f8000000200780b */ /* 0x040fe40003f5d200 */
[----:B------:R-:W-:Y:S02]  /*3680*/  FSETP.NEU.FTZ.AND P1, PT, |R3|, +INF , PT ;  /* 0x7f8000000300780b */ /* 0x000fe40003f3d200 */
[----:B------:R-:W-:-:S11]  /*3690*/  FSETP.NEU.FTZ.AND P0, PT, |R2|, +INF , PT ;  /* 0x7f8000000200780b */ /* 0x000fd60003f1d200 */
[----:B------:R-:W-:Y:S05]  /*36a0*/  @!P1 BRA !P2, `(.L_x_13) ;  /* 0x0000000400249947 */ /* 0x000fea0005000000 */
[----:B------:R-:W-:-:S04]  /*36b0*/  LOP3.LUT P2, RZ, R6, 0x7fffffff, RZ, 0xc0, !PT ;  /* 0x7fffffff06ff7812 */ /* 0x000fc8000784c0ff */
[----:B------:R-:W-:-:S13]  /*36c0*/  PLOP3.LUT P1, PT, P1, P2, PT, 0x2f, 0xf2 ;  /* 0x0000000000f2781c */ /* 0x000fda0000f24577 */
[----:B------:R-:W-:Y:S05]  /*36d0*/  @P1 BRA `(.L_x_14) ;  /* 0x0000000400101947 */ /* 0x000fea0003800000 */
[----:B------:R-:W-:-:S04]  /*36e0*/  LOP3.LUT P1, RZ, R7, 0x7fffffff, RZ, 0xc0, !PT ;  /* 0x7fffffff07ff7812 */ /* 0x000fc8000782c0ff */
[----:B------:R-:W-:-:S13]  /*36f0*/  PLOP3.LUT P0, PT, P0, P1, PT, 0x2f, 0xf2 ;  /* 0x0000000000f2781c */ /* 0x000fda0000702577 */
[----:B------:R-:W-:Y:S05]  /*3700*/  @P0 BRA `(.L_x_15) ;  /* 0x0000000000f80947 */ /* 0x000fea0003800000 */
[----:B------:R-:W-:Y:S02]  /*3710*/  ISETP.GE.AND P0, PT, R9, RZ, PT ;  /* 0x000000ff0900720c */ /* 0x000fe40003f06270 */
[----:B------:R-:W-:-:S11]  /*3720*/  ISETP.GE.AND P1, PT, R10, RZ, PT ;  /* 0x000000ff0a00720c */ /* 0x000fd60003f26270 */
[----:B------:R-:W-:Y:S01]  /*3730*/  @P0 MOV R8, RZ ;  /* 0x000000ff00080202 */ /* 0x000fe20000000f00 */
[----:B------:R-:W-:Y:S02]  /*3740*/  @!P0 IMAD.MOV.U32 R8, RZ, RZ, -0x40 ;  /* 0xffffffc0ff088424 */ /* 0x000fe400078e00ff */
[----:B------:R-:W-:Y:S01]  /*3750*/  @!P0 FFMA R6, R2, 1.84467440737095516160e+19, RZ ;  /* 0x5f80000002068823 */ /* 0x000fe200000000ff */
[----:B------:R-:W-:Y:S02]  /*3760*/  @!P1 FFMA R7, R3, 1.84467440737095516160e+19, RZ ;  /* 0x5f80000003079823 */ /* 0x000fe400000000ff */
[----:B------:R-:W-:-:S07]  /*3770*/  @!P1 IADD3 R8, PT, PT, R8, 0x40, RZ ;  /* 0x0000004008089810 */ /* 0x000fce0007ffe0ff */
.L_x_11:
[----:B------:R-:W-:Y:S02]  /*3780*/  LEA R10, R5, 0xc0800000, 0x17 ;  /* 0xc0800000050a7811 */ /* 0x000fe400078eb8ff */
[----:B------:R-:W-:-:S03]  /*3790*/  IADD3 R3, PT, PT, R0, -0x7f, RZ ;  /* 0xffffff8100037810 */ /* 0x000fc60007ffe0ff */
[----:B------:R-:W-:Y:S01]  /*37a0*/  IMAD.IADD R10, R7, 0x1, -R10 ;  /* 0x00000001070a7824 */ /* 0x000fe200078e0a0a */
[C---:B------:R-:W-:Y:S01]  /*37b0*/  IADD3 R5, PT, PT, R3.reuse, 0x7f, -R5 ;  /* 0x0000007f03057810 */ /* 0x040fe20007ffe805 */
[----:B------:R-:W-:Y:S02]  /*37c0*/  IMAD R0, R3, -0x800000, R6 ;  /* 0xff80000003007824 */ /* 0x000fe400078e0206 */
[----:B------:R-:W0:Y:S01]  /*37d0*/  MUFU.RCP R7, R10 ;  /* 0x0000000a00077308 */ /* 0x000e220000001000 */
[----:B------:R-:W-:Y:S01]  /*37e0*/  FADD.FTZ R9, -R10, -RZ ;  /* 0x800000ff0a097221 */ /* 0x000fe20000010100 */
[----:B------:R-:W-:-:S03]  /*37f0*/  IMAD.IADD R5, R5, 0x1, R8 ;  /* 0x0000000105057824 */ /* 0x000fc600078e0208 */
[----:B0-----:R-:W-:-:S04]  /*3800*/  FFMA R12, R7, R9, 1 ;  /* 0x3f800000070c7423 */ /* 0x001fc80000000009 */
[----:B------:R-:W-:-:S04]  /*3810*/  FFMA R11, R7, R12, R7 ;  /* 0x0000000c070b7223 */ /* 0x000fc80000000007 */
[----:B------:R-:W-:-:S04]  /*3820*/  FFMA R6, R0, R11, RZ ;  /* 0x0000000b00067223 */ /* 0x000fc800000000ff */
[----:B------:R-:W-:-:S04]  /*3830*/  FFMA R7, R9, R6, R0 ;  /* 0x0000000609077223 */ /* 0x000fc80000000000 */
[----:B------:R-:W-:-:S04]  /*3840*/  FFMA R6, R11, R7, R6 ;  /* 0x000000070b067223 */ /* 0x000fc80000000006 */
[----:B------:R-:W-:-:S04]  /*3850*/  FFMA R9, R9, R6, R0 ;  /* 0x0000000609097223 */ /* 0x000fc80000000000 */
[----:B------:R-:W-:-:S05]  /*3860*/  FFMA R0, R11, R9, R6 ;  /* 0x000000090b007223 */ /* 0x000fca0000000006 */
[----:B------:R-:W-:-:S04]  /*3870*/  SHF.R.U32.HI R3, RZ, 0x17, R0 ;  /* 0x00000017ff037819 */ /* 0x000fc80000011600 */
[----:B------:R-:W-:-:S04]  /*3880*/  LOP3.LUT R3, R3, 0xff, RZ, 0xc0, !PT ;  /* 0x000000ff03037812 */ /* 0x000fc800078ec0ff */
[----:B------:R-:W-:-:S05]  /*3890*/  IADD3 R7, PT, PT, R3, R5, RZ ;  /* 0x0000000503077210 */ /* 0x000fca0007ffe0ff */
[----:B------:R-:W-:-:S05]  /*38a0*/  VIADD R3, R7, 0xffffffff ;  /* 0xffffffff07037836 */ /* 0x000fca0000000000 */
[----:B------:R-:W-:-:S13]  /*38b0*/  ISETP.GE.U32.AND P0, PT, R3, 0xfe, PT ;  /* 0x000000fe0300780c */ /* 0x000fda0003f06070 */
[----:B------:R-:W-:Y:S05]  /*38c0*/  @!P0 BRA `(.L_x_16) ;  /* 0x0000000000808947 */ /* 0x000fea0003800000 */
[----:B------:R-:W-:-:S13]  /*38d0*/  ISETP.GT.AND P0, PT, R7, 0xfe, PT ;  /* 0x000000fe0700780c */ /* 0x000fda0003f04270 */
[----:B------:R-:W-:Y:S05]  /*38e0*/  @P0 BRA `(.L_x_17) ;  /* 0x00000000006c0947 */ /* 0x000fea0003800000 */
[----:B------:R-:W-:-:S13]  /*38f0*/  ISETP.GE.AND P0, PT, R7, 0x1, PT ;  /* 0x000000010700780c */ /* 0x000fda0003f06270 */
[----:B------:R-:W-:Y:S05]  /*3900*/  @P0 BRA `(.L_x_18) ;  /* 0x0000000000980947 */ /* 0x000fea0003800000 */
[----:B------:R-:W-:Y:S02]  /*3910*/  ISETP.GE.AND P0, PT, R7, -0x18, PT ;  /* 0xffffffe80700780c */ /* 0x000fe40003f06270 */
[----:B------:R-:W-:-:S11]  /*3920*/  LOP3.LUT R0, R0, 0x80000000, RZ, 0xc0, !PT ;  /* 0x8000000000007812 */ /* 0x000fd600078ec0ff */
[----:B------:R-:W-:Y:S05]  /*3930*/  @!P0 BRA `(.L_x_18) ;  /* 0x00000000008c8947 */ /* 0x000fea0003800000 */
[-CC-:B------:R-:W-:Y:S01]  /*3940*/  FFMA.RZ R3, R11, R9.reuse, R6.reuse ;  /* 0x000000090b037223 */ /* 0x180fe2000000c006 */
[C---:B------:R-:W-:Y:S02]  /*3950*/  IADD3 R8, PT, PT, R7.reuse, 0x20, RZ ;  /* 0x0000002007087810 */ /* 0x040fe40007ffe0ff */
[----:B------:R-:W-:Y:S02]  /*3960*/  ISETP.NE.AND P2, PT, R7, RZ, PT ;  /* 0x000000ff0700720c */ /* 0x000fe40003f45270 */
[----:B------:R-:W-:Y:S01]  /*3970*/  LOP3.LUT R5, R3, 0x7fffff, RZ, 0xc0, !PT ;  /* 0x007fffff03057812 */ /* 0x000fe200078ec0ff */
[CCC-:B------:R-:W-:Y:S01]  /*3980*/  FFMA.RP R3, R11.reuse, R9.reuse, R6.reuse ;  /* 0x000000090b037223 */ /* 0x1c0fe20000008006 */
[----:B------:R-:W-:Y:S01]  /*3990*/  FFMA.RM R6, R11, R9, R6 ;  /* 0x000000090b067223 */ /* 0x000fe20000004006 */
[----:B------:R-:W-:Y:S01]  /*39a0*/  ISETP.NE.AND P1, PT, R7, RZ, PT ;  /* 0x000000ff0700720c */ /* 0x000fe20003f25270 */
[----:B------:R-:W-:Y:S01]  /*39b0*/  IMAD.MOV R7, RZ, RZ, -R7 ;  /* 0x000000ffff077224 */ /* 0x000fe200078e0a07 */
[----:B------:R-:W-:-:S02]  /*39c0*/  LOP3.LUT R5, R5, 0x800000, RZ, 0xfc, !PT ;  /* 0x0080000005057812 */ /* 0x000fc400078efcff */
[----:B------:R-:W-:Y:S02]  /*39d0*/  FSETP.NEU.FTZ.AND P0, PT, R3, R6, PT ;  /* 0x000000060300720b */ /* 0x000fe40003f1d000 */
[----:B------:R-:W-:Y:S02]  /*39e0*/  SHF.L.U32 R8, R5, R8, RZ ;  /* 0x0000000805087219 */ /* 0x000fe400000006ff */
[----:B------:R-:W-:Y:S02]  /*39f0*/  SEL R6, R7, RZ, P2 ;  /* 0x000000ff07067207 */ /* 0x000fe40001000000 */
[----:B------:R-:W-:Y:S02]  /*3a00*/  ISETP.NE.AND P1, PT, R8, RZ, P1 ;  /* 0x000000ff0800720c */ /* 0x000fe40000f25270 */
[----:B------:R-:W-:Y:S02]  /*3a10*/  SHF.R.U32.HI R6, RZ, R6, R5 ;  /* 0x00000006ff067219 */ /* 0x000fe40000011605 */
[----:B------:R-:W-:-:S02]  /*3a20*/  PLOP3.LUT P0, PT, P0, P1, PT, 0xf8, 0x8f ;  /* 0x00000000008f781c */ /* 0x000fc40000703f70 */
[----:B------:R-:W-:Y:S02]  /*3a30*/  SHF.R.U32.HI R8, RZ, 0x1, R6 ;  /* 0x00000001ff087819 */ /* 0x000fe40000011606 */
[----:B------:R-:W-:-:S04]  /*3a40*/  SEL R3, RZ, 0x1, !P0 ;  /* 0x00000001ff037807 */ /* 0x000fc80004000000 */
[----:B------:R-:W-:-:S04]  /*3a50*/  LOP3.LUT R3, R3, 0x1, R8, 0xf8, !PT ;  /* 0x0000000103037812 */ /* 0x000fc800078ef808 */
[----:B------:R-:W-:-:S04]  /*3a60*/  LOP3.LUT R3, R3, R6, RZ, 0xc0, !PT ;  /* 0x0000000603037212 */ /* 0x000fc800078ec0ff */
[----:B------:R-:W-:-:S04]  /*3a70*/  IADD3 R3, PT, PT, R8, R3, RZ ;  /* 0x0000000308037210 */ /* 0x000fc80007ffe0ff */
[----:B------:R-:W-:Y:S01]  /*3a80*/  LOP3.LUT R0, R3, R0, RZ, 0xfc, !PT ;  /* 0x0000000003007212 */ /* 0x000fe200078efcff */
[----:B------:R-:W-:Y:S06]  /*3a90*/  BRA `(.L_x_18) ;  /* 0x0000000000347947 */ /* 0x000fec0003800000 */
.L_x_17:
[----:B------:R-:W-:-:S04]  /*3aa0*/  LOP3.LUT R0, R0, 0x80000000, RZ, 0xc0, !PT ;  /* 0x8000000000007812 */ /* 0x000fc800078ec0ff */
[----:B------:R-:W-:Y:S01]  /*3ab0*/  LOP3.LUT R0, R0, 0x7f800000, RZ, 0xfc, !PT ;  /* 0x7f80000000007812 */ /* 0x000fe200078efcff */
[----:B------:R-:W-:Y:S06]  /*3ac0*/  BRA `(.L_x_18) ;  /* 0x0000000000287947 */ /* 0x000fec0003800000 */
.L_x_16:
[----:B------:R-:W-:Y:S01]  /*3ad0*/  IMAD R0, R5, 0x800000, R0 ;  /* 0x0080000005007824 */ /* 0x000fe200078e0200 */
[----:B------:R-:W-:Y:S06]  /*3ae0*/  BRA `(.L_x_18) ;  /* 0x0000000000207947 */ /* 0x000fec0003800000 */
.L_x_15:
[----:B------:R-:W-:-:S04]  /*3af0*/  LOP3.LUT R0, R7, 0x80000000, R6, 0x48, !PT ;  /* 0x8000000007007812 */ /* 0x000fc800078e4806 */
[----:B------:R-:W-:Y:S01]  /*3b00*/  LOP3.LUT R0, R0, 0x7f800000, RZ, 0xfc, !PT ;  /* 0x7f80000000007812 */ /* 0x000fe200078efcff */
[----:B------:R-:W-:Y:S06]  /*3b10*/  BRA `(.L_x_18) ;  /* 0x0000000000147947 */ /* 0x000fec0003800000 */
.L_x_14:
[----:B------:R-:W-:Y:S01]  /*3b20*/  LOP3.LUT R0, R7, 0x80000000, R6, 0x48, !PT ;  /* 0x8000000007007812 */ /* 0x000fe200078e4806 */
[----:B------:R-:W-:Y:S06]  /*3b30*/  BRA `(.L_x_18) ;  /* 0x00000000000c7947 */ /* 0x000fec0003800000 */
.L_x_13:
[----:B------:R-:W0:Y:S01]  /*3b40*/  MUFU.RSQ R0, -QNAN ;  /* 0xffc0000000007908 */ /* 0x000e220000001400 */
[----:B------:R-:W-:Y:S05]  /*3b50*/  BRA `(.L_x_18) ;  /* 0x0000000000047947 */ /* 0x000fea0003800000 */
.L_x_12:
[----:B------:R-:W-:-:S07]  /*3b60*/  FADD.FTZ R0, R2, R3 ;  /* 0x0000000302007221 */ /* 0x000fce0000010000 */
.L_x_18:
[----:B------:R-:W-:-:S04]  /*3b70*/  HFMA2 R5, -RZ, RZ, 0, 0 ;  /* 0x00000000ff057431 */ /* 0x000fc800000001ff */
[----:B0-----:R-:W-:Y:S05]  /*3b80*/  RET.REL.NODEC R4 `(_Z18mse_forward_kernelPKfS0_Pfi) ;  /* 0xffffffc4041c7950 */ /* 0x001fea0003c3ffff */
.L_x_19:
[----:B------:R-:W-:-:S00]  /*3b90*/  BRA `(.L_x_19) ;  /* 0xfffffffc00fc7947 */ /* 0x000fc0000383ffff */
[----:B------:R-:W-:-:S00]  /*3ba0*/  NOP ;  /* 0x0000000000007918 */ /* 0x000fc00000000000 */
        /* <DEDUP_REMOVED lines=13> */
.L_x_20:


//--------------------- .nv.shared._Z18mse_forward_kernelPKfS0_Pfi --------------------------
	.section	.nv.shared._Z18mse_forward_kernelPKfS0_Pfi,"aw",@nobits
	.sectionflags	@""
	.align	4
.nv.shared._Z18mse_forward_kernelPKfS0_Pfi:
	.zero		6336


//--------------------- .nv.shared.reserved.0     --------------------------
	.section	.nv.shared.reserved.0,"aw",@nobits
	.weak		__nv_reservedSMEM_offset_0_alias
	.size		__nv_reservedSMEM_offset_0_alias, 0, 64
	.other		__nv_reservedSMEM_offset_0_alias,@"STO_CUDA_RESERVED_SHARED STV_DEFAULT"
__nv_reservedSMEM_offset_0_alias:
	.zero		0
	.zero		64


//--------------------- .nv.constant0._Z18mse_forward_kernelPKfS0_Pfi --------------------------
	.section	.nv.constant0._Z18mse_forward_kernelPKfS0_Pfi,"a",@progbits
	.sectionflags	@""
	.align	4
.nv.constant0._Z18mse_forward_kernelPKfS0_Pfi:
	.zero		924


//--------------------- SYMBOLS --------------------------

	.type		.nv.reservedSmem.offset0,@object
	.size		.nv.reservedSmem.offset0,0x4
	.type		.nv.reservedSmem.cap,@object
	.size		.nv.reservedSmem.cap,0x4
